	.target	sm_100a

	.elftype	@"ET_EXEC"


//--------------------- .note.nv.tkinfo           --------------------------
	.section	.note.nv.tkinfo,"",@"SHT_NOTE"
	.sectionflags	@"SHF_NOTE_NV_TKINFO"
	.tkinfo
        /*0018*/ 	.word	0x00000002
        /*0030*/ 	.string	""
        /*0030*/ 	.string	"ptxas"
        /*0030*/ 	.string	"Cuda compilation tools, release 13.0, V13.0.88"
        /*0030*/ 	.string	"Build cuda_13.0.r13.0/compiler.36424714_0"
        /*0030*/ 	.string	"-arch sm_100a -m 64 "



//--------------------- .note.nv.cuinfo           --------------------------
	.section	.note.nv.cuinfo,"",@"SHT_NOTE"
	.sectionflags	@"SHF_NOTE_NV_CUINFO"
        /*0018*/ 	.short	0x0002
        /*001a*/ 	.short	0x0064
        /*001c*/ 	.short	0x0082
	.zero		2


//--------------------- .nv.info                  --------------------------
	.section	.nv.info,"",@"SHT_CUDA_INFO"
	.align	4


	//----- nvinfo : EIATTR_REGCOUNT
	.align		4
        /*0000*/ 	.byte	0x04, 0x2f
        /*0002*/ 	.short	(.L_19 - .L_18)
	.align		4
.L_18:
        /*0004*/ 	.word	index@(_ZN7cutlass13device_kernelINS_4gemm6kernel13GemmUniversalIN4cute5tupleIJiiiiEEENS1_10collective13CollectiveMmaINS1_35MainloopSm100TmaUmmaWarpSpecializedILi5ELi2ELi4ENS5_IJNS4_1CILi1EEESB_SB_EEEEENS5_IJNSA_ILi128EEENSA_ILi64EEESE_EEENS_12float_e4m3_tENS5_IJlSB_lEEESH_SI_NS4_8TiledMMAINS4_8MMA_AtomIJNS4_10MMA_TraitsINS4_19SM100_MMA_F8F6F4_SSEJSH_SH_fSE_SF_NS4_17integral_constantINS4_4UMMA5MajorELSP_0EEESQ_NSN_INSO_7ScaleInELSR_0EEESS_EEEEEENS4_6LayoutISC_NS5_IJNSA_ILi0EEESW_SW_EEEEENS5_IJNS4_10UnderscoreESZ_SZ_EEEEENS4_13SM90_TMA_LOADENS4_14ComposedLayoutINS4_7SwizzleILi3ELi4ELi3EEENS4_18smem_ptr_flag_bitsILi8EEENSV_INS5_IJNSA_ILi8EEESE_EEENS5_IJSE_SB_EEEEEEEvNS4_8identityES12_S1C_vS1D_EENS_8epilogue10collective18CollectiveEpilogueINS1F_23Sm100TmaWarpSpecializedILi1ELi1ELi64ELb0ELb0EEEJSG_NS5_IJNSV_ISE_SB_EENSV_ISF_SB_EEEEESH_SI_SH_SI_NS1F_6fusion15FusionCallbacksIS1J_NS1N_17LinearCombinationISH_fSH_fLNS_15FloatRoundStyleE2EEESG_S1M_JEEENS4_5SM1004TMEM4LOAD26SM100_TMEM_LOAD_32dp32b64xES12_NS13_INS14_ILi2ELi4ELi3EEES17_NSV_INS5_IJS18_SF_EEENS5_IJSF_SB_EEEEEEENS4_39AutoVectorizingCopyWithAssumedAlignmentILi128EEENS4_14SM90_TMA_STOREES21_S23_S23_EEEvvEEEEvNT_6ParamsE)
        /*0008*/ 	.word	0x000000c2


	//----- nvinfo : EIATTR_FRAME_SIZE
	.align		4
.L_19:
        /*000c*/ 	.byte	0x04, 0x11
        /*000e*/ 	.short	(.L_21 - .L_20)
	.align		4
.L_20:
        /*0010*/ 	.word	index@($__internal_2_$__cuda_sm10x_tcgen05_guardrail_trap_unallocated_columns_being_dealloced)
        /*0014*/ 	.word	0x00000000


	//----- nvinfo : EIATTR_FRAME_SIZE
	.align		4
.L_21:
        /*0018*/ 	.byte	0x04, 0x11
        /*001a*/ 	.short	(.L_23 - .L_22)
	.align		4
.L_22:
        /*001c*/ 	.word	index@($__internal_1_$__cuda_sm10x_tcgen05_guardrail_trap_phase_invalid_during_alloc)
        /*0020*/ 	.word	0x00000000


	//----- nvinfo : EIATTR_FRAME_SIZE
	.align		4
.L_23:
        /*0024*/ 	.byte	0x04, 0x11
        /*0026*/ 	.short	(.L_25 - .L_24)
	.align		4
.L_24:
        /*0028*/ 	.word	index@($__internal_0_$__cuda_sm10x_tcgen05_guardrail_trap_col_being_dealloced_not_returned_by_alloc)
        /*002c*/ 	.word	0x00000000


	//----- nvinfo : EIATTR_FRAME_SIZE
	.align		4
.L_25:
        /*0030*/ 	.byte	0x04, 0x11
        /*0032*/ 	.short	(.L_27 - .L_26)
	.align		4
.L_26:
        /*0034*/ 	.word	index@(_ZN7cutlass13device_kernelINS_4gemm6kernel13GemmUniversalIN4cute5tupleIJiiiiEEENS1_10collective13CollectiveMmaINS1_35MainloopSm100TmaUmmaWarpSpecializedILi5ELi2ELi4ENS5_IJNS4_1CILi1EEESB_SB_EEEEENS5_IJNSA_ILi128EEENSA_ILi64EEESE_EEENS_12float_e4m3_tENS5_IJlSB_lEEESH_SI_NS4_8TiledMMAINS4_8MMA_AtomIJNS4_10MMA_TraitsINS4_19SM100_MMA_F8F6F4_SSEJSH_SH_fSE_SF_NS4_17integral_constantINS4_4UMMA5MajorELSP_0EEESQ_NSN_INSO_7ScaleInELSR_0EEESS_EEEEEENS4_6LayoutISC_NS5_IJNSA_ILi0EEESW_SW_EEEEENS5_IJNS4_10UnderscoreESZ_SZ_EEEEENS4_13SM90_TMA_LOADENS4_14ComposedLayoutINS4_7SwizzleILi3ELi4ELi3EEENS4_18smem_ptr_flag_bitsILi8EEENSV_INS5_IJNSA_ILi8EEESE_EEENS5_IJSE_SB_EEEEEEEvNS4_8identityES12_S1C_vS1D_EENS_8epilogue10collective18CollectiveEpilogueINS1F_23Sm100TmaWarpSpecializedILi1ELi1ELi64ELb0ELb0EEEJSG_NS5_IJNSV_ISE_SB_EENSV_ISF_SB_EEEEESH_SI_SH_SI_NS1F_6fusion15FusionCallbacksIS1J_NS1N_17LinearCombinationISH_fSH_fLNS_15FloatRoundStyleE2EEESG_S1M_JEEENS4_5SM1004TMEM4LOAD26SM100_TMEM_LOAD_32dp32b64xES12_NS13_INS14_ILi2ELi4ELi3EEES17_NSV_INS5_IJS18_SF_EEENS5_IJSF_SB_EEEEEEENS4_39AutoVectorizingCopyWithAssumedAlignmentILi128EEENS4_14SM90_TMA_STOREES21_S23_S23_EEEvvEEEEvNT_6ParamsE)
        /*0038*/ 	.word	0x00000000


	//----- nvinfo : EIATTR_MIN_STACK_SIZE
	.align		4
.L_27:
        /*003c*/ 	.byte	0x04, 0x12
        /*003e*/ 	.short	(.L_29 - .L_28)
	.align		4
.L_28:
        /*0040*/ 	.word	index@(_ZN7cutlass13device_kernelINS_4gemm6kernel13GemmUniversalIN4cute5tupleIJiiiiEEENS1_10collective13CollectiveMmaINS1_35MainloopSm100TmaUmmaWarpSpecializedILi5ELi2ELi4ENS5_IJNS4_1CILi1EEESB_SB_EEEEENS5_IJNSA_ILi128EEENSA_ILi64EEESE_EEENS_12float_e4m3_tENS5_IJlSB_lEEESH_SI_NS4_8TiledMMAINS4_8MMA_AtomIJNS4_10MMA_TraitsINS4_19SM100_MMA_F8F6F4_SSEJSH_SH_fSE_SF_NS4_17integral_constantINS4_4UMMA5MajorELSP_0EEESQ_NSN_INSO_7ScaleInELSR_0EEESS_EEEEEENS4_6LayoutISC_NS5_IJNSA_ILi0EEESW_SW_EEEEENS5_IJNS4_10UnderscoreESZ_SZ_EEEEENS4_13SM90_TMA_LOADENS4_14ComposedLayoutINS4_7SwizzleILi3ELi4ELi3EEENS4_18smem_ptr_flag_bitsILi8EEENSV_INS5_IJNSA_ILi8EEESE_EEENS5_IJSE_SB_EEEEEEEvNS4_8identityES12_S1C_vS1D_EENS_8epilogue10collective18CollectiveEpilogueINS1F_23Sm100TmaWarpSpecializedILi1ELi1ELi64ELb0ELb0EEEJSG_NS5_IJNSV_ISE_SB_EENSV_ISF_SB_EEEEESH_SI_SH_SI_NS1F_6fusion15FusionCallbacksIS1J_NS1N_17LinearCombinationISH_fSH_fLNS_15FloatRoundStyleE2EEESG_S1M_JEEENS4_5SM1004TMEM4LOAD26SM100_TMEM_LOAD_32dp32b64xES12_NS13_INS14_ILi2ELi4ELi3EEES17_NSV_INS5_IJS18_SF_EEENS5_IJSF_SB_EEEEEEENS4_39AutoVectorizingCopyWithAssumedAlignmentILi128EEENS4_14SM90_TMA_STOREES21_S23_S23_EEEvvEEEEvNT_6ParamsE)
        /*0044*/ 	.word	0x00000000
.L_29:


//--------------------- .nv.compat                --------------------------
	.section	.nv.compat,"",@"SHT_CUDA_COMPAT_INFO"
	.align	4
        /*0000*/ 	.byte	0x02, 0x09, 0x01, 0x00, 0x02, 0x02, 0x02, 0x00, 0x02, 0x05, 0x05, 0x00, 0x03, 0x07, 0x01, 0x01
        /*0010*/ 	.byte	0x02, 0x03, 0x01, 0x00, 0x02, 0x06, 0x01, 0x00, 0x04, 0x0b, 0x08, 0x00, 0x09, 0x00, 0x00, 0x00
        /*0020*/ 	.byte	0x00, 0x00, 0x00, 0x00


//--------------------- .nv.info._ZN7cutlass13device_kernelINS_4gemm6kernel13GemmUniversalIN4cute5tupleIJiiiiEEENS1_10collective13CollectiveMmaINS1_35MainloopSm100TmaUmmaWarpSpecializedILi5ELi2ELi4ENS5_IJNS4_1CILi1EEESB_SB_EEEEENS5_IJNSA_ILi128EEENSA_ILi64EEESE_EEENS_12float_e4m3_tENS5_IJlSB_lEEESH_SI_NS4_8TiledMMAINS4_8MMA_AtomIJNS4_10MMA_TraitsINS4_19SM100_MMA_F8F6F4_SSEJSH_SH_fSE_SF_NS4_17integral_constantINS4_4UMMA5MajorELSP_0EEESQ_NSN_INSO_7ScaleInELSR_0EEESS_EEEEEENS4_6LayoutISC_NS5_IJNSA_ILi0EEESW_SW_EEEEENS5_IJNS4_10UnderscoreESZ_SZ_EEEEENS4_13SM90_TMA_LOADENS4_14ComposedLayoutINS4_7SwizzleILi3ELi4ELi3EEENS4_18smem_ptr_flag_bitsILi8EEENSV_INS5_IJNSA_ILi8EEESE_EEENS5_IJSE_SB_EEEEEEEvNS4_8identityES12_S1C_vS1D_EENS_8epilogue10collective18CollectiveEpilogueINS1F_23Sm100TmaWarpSpecializedILi1ELi1ELi64ELb0ELb0EEEJSG_NS5_IJNSV_ISE_SB_EENSV_ISF_SB_EEEEESH_SI_SH_SI_NS1F_6fusion15FusionCallbacksIS1J_NS1N_17LinearCombinationISH_fSH_fLNS_15FloatRoundStyleE2EEESG_S1M_JEEENS4_5SM1004TMEM4LOAD26SM100_TMEM_LOAD_32dp32b64xES12_NS13_INS14_ILi2ELi4ELi3EEES17_NSV_INS5_IJS18_SF_EEENS5_IJSF_SB_EEEEEEENS4_39AutoVectorizingCopyWithAssumedAlignmentILi128EEENS4_14SM90_TMA_STOREES21_S23_S23_EEEvvEEEEvNT_6ParamsE --------------------------
	.section	.nv.info._ZN7cutlass13device_kernelINS_4gemm6kernel13GemmUniversalIN4cute5tupleIJiiiiEEENS1_10collective13CollectiveMmaINS1_35MainloopSm100TmaUmmaWarpSpecializedILi5ELi2ELi4ENS5_IJNS4_1CILi1EEESB_SB_EEEEENS5_IJNSA_ILi128EEENSA_ILi64EEESE_EEENS_12float_e4m3_tENS5_IJlSB_lEEESH_SI_NS4_8TiledMMAINS4_8MMA_AtomIJNS4_10MMA_TraitsINS4_19SM100_MMA_F8F6F4_SSEJSH_SH_fSE_SF_NS4_17integral_constantINS4_4UMMA5MajorELSP_0EEESQ_NSN_INSO_7ScaleInELSR_0EEESS_EEEEEENS4_6LayoutISC_NS5_IJNSA_ILi0EEESW_SW_EEEEENS5_IJNS4_10UnderscoreESZ_SZ_EEEEENS4_13SM90_TMA_LOADENS4_14ComposedLayoutINS4_7SwizzleILi3ELi4ELi3EEENS4_18smem_ptr_flag_bitsILi8EEENSV_INS5_IJNSA_ILi8EEESE_EEENS5_IJSE_SB_EEEEEEEvNS4_8identityES12_S1C_vS1D_EENS_8epilogue10collective18CollectiveEpilogueINS1F_23Sm100TmaWarpSpecializedILi1ELi1ELi64ELb0ELb0EEEJSG_NS5_IJNSV_ISE_SB_EENSV_ISF_SB_EEEEESH_SI_SH_SI_NS1F_6fusion15FusionCallbacksIS1J_NS1N_17LinearCombinationISH_fSH_fLNS_15FloatRoundStyleE2EEESG_S1M_JEEENS4_5SM1004TMEM4LOAD26SM100_TMEM_LOAD_32dp32b64xES12_NS13_INS14_ILi2ELi4ELi3EEES17_NSV_INS5_IJS18_SF_EEENS5_IJSF_SB_EEEEEEENS4_39AutoVectorizingCopyWithAssumedAlignmentILi128EEENS4_14SM90_TMA_STOREES21_S23_S23_EEEvvEEEEvNT_6ParamsE,"",@"SHT_CUDA_INFO"
	.sectionflags	@""
	.align	4


	//----- nvinfo : EIATTR_CUDA_API_VERSION
	.align		4
        /*0000*/ 	.byte	0x04, 0x37
        /*0002*/ 	.short	(.L_31 - .L_30)
.L_30:
        /*0004*/ 	.word	0x00000082


	//----- nvinfo : EIATTR_KPARAM_INFO
	.align		4
.L_31:
        /*0008*/ 	.byte	0x04, 0x17
        /*000a*/ 	.short	(.L_33 - .L_32)
.L_32:
        /*000c*/ 	.word	0x00000000
        /*0010*/ 	.short	0x0000
        /*0012*/ 	.short	0x0000
        /*0014*/ 	.byte	0x00, 0xf0, 0x01, 0x20


	//----- nvinfo : EIATTR_AT_ENTRY_FRAGMENTS
	.align		4
.L_33:
        /*0018*/ 	.byte	0x04, 0x4f
        /*001a*/ 	.short	(.L_35 - .L_34)


	//   ....[0]....
.L_34:
        /*001c*/ 	.word	0x00000006


	//----- nvinfo : EIATTR_RESERVED_SMEM_USED
	.align		4
.L_35:
        /*0020*/ 	.byte	0x01, 0x41
	.zero		2


	//----- nvinfo : EIATTR_SPARSE_MMA_MASK
	.align		4
        /*0024*/ 	.byte	0x03, 0x50
        /*0026*/ 	.short	0x0000


	//----- nvinfo : EIATTR_TCGEN05_1CTA_USED
	.align		4
        /*0028*/ 	.byte	0x01, 0x51
	.zero		2


	//----- nvinfo : EIATTR_MAXREG_COUNT
	.align		4
        /*002c*/ 	.byte	0x03, 0x1b
        /*002e*/ 	.short	0x00ff


	//----- nvinfo : EIATTR_NUM_BARRIERS
	.align		4
        /*0030*/ 	.byte	0x02, 0x4c
        /*0032*/ 	.byte	0x07
	.zero		1


	//----- nvinfo : EIATTR_EXTERNS
	.align		4
        /*0034*/ 	.byte	0x04, 0x0f
        /*0036*/ 	.short	(.L_37 - .L_36)


	//   ....[0]....
	.align		4
.L_36:
        /*0038*/ 	.word	index@(__assertfail)


	//----- nvinfo : EIATTR_MERCURY_ISA_VERSION
	.align		4
.L_37:
        /*003c*/ 	.byte	0x03, 0x5f
        /*003e*/ 	.short	0x0101


	//----- nvinfo : EIATTR_INT_WARP_WIDE_INSTR_OFFSETS
	.align		4
        /*0040*/ 	.byte	0x04, 0x31
        /*0042*/ 	.short	(.L_39 - .L_38)


	//   ....[0]....
.L_38:
        /*0044*/ 	.word	0x00001da0


	//   ....[1]....
        /*0048*/ 	.word	0x00003880


	//   ....[2]....
        /*004c*/ 	.word	0x000038a0


	//   ....[3]....
        /*0050*/ 	.word	0x000038d0


	//   ....[4]....
        /*0054*/ 	.word	0x000042e0


	//   ....[5]....
        /*0058*/ 	.word	0x000043d0


	//----- nvinfo : EIATTR_COOP_GROUP_MASK_REGIDS
	.align		4
.L_39:
        /*005c*/ 	.byte	0x04, 0x29
        /*005e*/ 	.short	(.L_41 - .L_40)


	//   ....[0]....
.L_40:
        /*0060*/ 	.word	0xffffffff


	//   ....[1]....
        /*0064*/ 	.word	0xffffffff


	//   ....[2]....
        /*0068*/ 	.word	0xffffffff


	//   ....[3]....
        /*006c*/ 	.word	0xffffffff


	//   ....[4]....
        /*0070*/ 	.word	0xffffffff


	//   ....[5]....
        /*0074*/ 	.word	0xffffffff


	//   ....[6]....
        /*0078*/ 	.word	0xffffffff


	//   ....[7]....
        /*007c*/ 	.word	0xffffffff


	//   ....[8]....
        /*0080*/ 	.word	0xffffffff


	//   ....[9]....
        /*0084*/ 	.word	0xffffffff


	//   ....[10]....
        /*0088*/ 	.word	0xffffffff


	//   ....[11]....
        /*008c*/ 	.word	0xffffffff


	//   ....[12]....
        /*0090*/ 	.word	0xffffffff


	//----- nvinfo : EIATTR_COOP_GROUP_INSTR_OFFSETS
	.align		4
.L_41:
        /*0094*/ 	.byte	0x04, 0x28
        /*0096*/ 	.short	(.L_43 - .L_42)


	//   ....[0]....
.L_42:
        /*0098*/ 	.word	0x00000090


	//   ....[1]....
        /*009c*/ 	.word	0x000004d0


	//   ....[2]....
        /*00a0*/ 	.word	0x00000660


	//   ....[3]....
        /*00a4*/ 	.word	0x000007a0


	//   ....[4]....
        /*00a8*/ 	.word	0x000008a0


	//   ....[5]....
        /*00ac*/ 	.word	0x00000a10


	//   ....[6]....
        /*00b0*/ 	.word	0x00000bb0


	//   ....[7]....
        /*00b4*/ 	.word	0x00001c80


	//   ....[8]....
        /*00b8*/ 	.word	0x00002af0


	//   ....[9]....
        /*00bc*/ 	.word	0x00002d00


	//   ....[10]....
        /*00c0*/ 	.word	0x00002d30


	//   ....[11]....
        /*00c4*/ 	.word	0x00003760


	//   ....[12]....
        /*00c8*/ 	.word	0x00003990


	//----- nvinfo : EIATTR_VRC_CTA_INIT_COUNT
	.align		4
.L_43:
        /*00cc*/ 	.byte	0x02, 0x4a
        /*00ce*/ 	.byte	0x80
	.zero		1


	//----- nvinfo : EIATTR_SYSCALL_OFFSETS
	.align		4
        /*00d0*/ 	.byte	0x04, 0x46
        /*00d2*/ 	.short	(.L_45 - .L_44)


	//   ....[0]....
.L_44:
        /*00d4*/ 	.word	0x00004dc0


	//   ....[1]....
        /*00d8*/ 	.word	0x00004f00


	//   ....[2]....
        /*00dc*/ 	.word	0x000056a0


	//----- nvinfo : EIATTR_MBARRIER_INSTR_OFFSETS
	.align		4
.L_45:
        /*00e0*/ 	.byte	0x04, 0x39
        /*00e2*/ 	.short	(.L_47 - .L_46)


	//   ....[0]....
.L_46:
        /*00e4*/ 	.word	0x000005b0
        /*00e8*/ 	.word	0x000000ff
        /*00ec*/ 	.word	0x00000000
        /*00f0*/ 	.short	0x0100
        /*00f2*/ 	.byte	0x05
	.zero		1


	//   ....[1]....
        /*00f4*/ 	.word	0x000005c0
        /*00f8*/ 	.word	0x000000ff
        /*00fc*/ 	.word	0x00000028
        /*0100*/ 	.short	0x0100
        /*0102*/ 	.byte	0x05
	.zero		1


	//   ....[2]....
        /*0104*/ 	.word	0x000005d0
        /*0108*/ 	.word	0x000000ff
        /*010c*/ 	.word	0x00000008
        /*0110*/ 	.short	0x0100
        /*0112*/ 	.byte	0x05
	.zero		1


	//   ....[3]....
        /*0114*/ 	.word	0x000005e0
        /*0118*/ 	.word	0x000000ff
        /*011c*/ 	.word	0x00000030
        /*0120*/ 	.short	0x0100
        /*0122*/ 	.byte	0x05
	.zero		1


	//   ....[4]....
        /*0124*/ 	.word	0x000005f0
        /*0128*/ 	.word	0x000000ff
        /*012c*/ 	.word	0x00000010
        /*0130*/ 	.short	0x0100
        /*0132*/ 	.byte	0x05
	.zero		1


	//   ....[5]....
        /*0134*/ 	.word	0x00000600
        /*0138*/ 	.word	0x000000ff
        /*013c*/ 	.word	0x00000038
        /*0140*/ 	.short	0x0100
        /*0142*/ 	.byte	0x05
	.zero		1


	//   ....[6]....
        /*0144*/ 	.word	0x00000610
        /*0148*/ 	.word	0x000000ff
        /*014c*/ 	.word	0x00000018
        /*0150*/ 	.short	0x0100
        /*0152*/ 	.byte	0x05
	.zero		1


	//   ....[7]....
        /*0154*/ 	.word	0x00000620
        /*0158*/ 	.word	0x000000ff
        /*015c*/ 	.word	0x00000040
        /*0160*/ 	.short	0x0100
        /*0162*/ 	.byte	0x05
	.zero		1


	//   ....[8]....
        /*0164*/ 	.word	0x00000630
        /*0168*/ 	.word	0x000000ff
        /*016c*/ 	.word	0x00000020
        /*0170*/ 	.short	0x0100
        /*0172*/ 	.byte	0x05
	.zero		1


	//   ....[9]....
        /*0174*/ 	.word	0x00000640
        /*0178*/ 	.word	0x000000ff
        /*017c*/ 	.word	0x00000048
        /*0180*/ 	.short	0x0100
        /*0182*/ 	.byte	0x05
	.zero		1


	//   ....[10]....
        /*0184*/ 	.word	0x00000770
        /*0188*/ 	.word	0x000000ff
        /*018c*/ 	.word	0x00000050
        /*0190*/ 	.short	0x0100
        /*0192*/ 	.byte	0x06
	.zero		1


	//   ....[11]....
        /*0194*/ 	.word	0x00000780
        /*0198*/ 	.word	0x000000ff
        /*019c*/ 	.word	0x00000058
        /*01a0*/ 	.short	0x0100
        /*01a2*/ 	.byte	0x06
	.zero		1


	//   ....[12]....
        /*01a4*/ 	.word	0x00000870
        /*01a8*/ 	.word	0x000000ff
        /*01ac*/ 	.word	0x00000060
        /*01b0*/ 	.short	0x0100
        /*01b2*/ 	.byte	0x05
	.zero		1


	//   ....[13]....
        /*01b4*/ 	.word	0x00000880
        /*01b8*/ 	.word	0x000000ff
        /*01bc*/ 	.word	0x00000068
        /*01c0*/ 	.short	0x0100
        /*01c2*/ 	.byte	0x05
	.zero		1


	//   ....[14]....
        /*01c4*/ 	.word	0x000009c0
        /*01c8*/ 	.word	0x000000ff
        /*01cc*/ 	.word	0x00000070
        /*01d0*/ 	.short	0x0100
        /*01d2*/ 	.byte	0x05
	.zero		1


	//   ....[15]....
        /*01d4*/ 	.word	0x000009d0
        /*01d8*/ 	.word	0x000000ff
        /*01dc*/ 	.word	0x00000080
        /*01e0*/ 	.short	0x0100
        /*01e2*/ 	.byte	0x05
	.zero		1


	//   ....[16]....
        /*01e4*/ 	.word	0x000009e0
        /*01e8*/ 	.word	0x000000ff
        /*01ec*/ 	.word	0x00000078
        /*01f0*/ 	.short	0x0100
        /*01f2*/ 	.byte	0x05
	.zero		1


	//   ....[17]....
        /*01f4*/ 	.word	0x000009f0
        /*01f8*/ 	.word	0x000000ff
        /*01fc*/ 	.word	0x00000088
        /*0200*/ 	.short	0x0100
        /*0202*/ 	.byte	0x05
	.zero		1


	//   ....[18]....
        /*0204*/ 	.word	0x00000b20
        /*0208*/ 	.word	0x000000ff
        /*020c*/ 	.word	0x00000090
        /*0210*/ 	.short	0x0100
        /*0212*/ 	.byte	0x06
	.zero		1


	//   ....[19]....
        /*0214*/ 	.word	0x00000b30
        /*0218*/ 	.word	0x000000ff
        /*021c*/ 	.word	0x000000b0
        /*0220*/ 	.short	0x0100
        /*0222*/ 	.byte	0x06
	.zero		1


	//   ....[20]....
        /*0224*/ 	.word	0x00000b40
        /*0228*/ 	.word	0x000000ff
        /*022c*/ 	.word	0x00000098
        /*0230*/ 	.short	0x0100
        /*0232*/ 	.byte	0x06
	.zero		1


	//   ....[21]....
        /*0234*/ 	.word	0x00000b50
        /*0238*/ 	.word	0x000000ff
        /*023c*/ 	.word	0x000000b8
        /*0240*/ 	.short	0x0100
        /*0242*/ 	.byte	0x06
	.zero		1


	//   ....[22]....
        /*0244*/ 	.word	0x00000b60
        /*0248*/ 	.word	0x000000ff
        /*024c*/ 	.word	0x000000a0
        /*0250*/ 	.short	0x0100
        /*0252*/ 	.byte	0x06
	.zero		1


	//   ....[23]....
        /*0254*/ 	.word	0x00000b70
        /*0258*/ 	.word	0x000000ff
        /*025c*/ 	.word	0x000000c0
        /*0260*/ 	.short	0x0100
        /*0262*/ 	.byte	0x06
	.zero		1


	//   ....[24]....
        /*0264*/ 	.word	0x00000b80
        /*0268*/ 	.word	0x000000ff
        /*026c*/ 	.word	0x000000a8
        /*0270*/ 	.short	0x0100
        /*0272*/ 	.byte	0x06
	.zero		1


	//   ....[25]....
        /*0274*/ 	.word	0x00000b90
        /*0278*/ 	.word	0x000000ff
        /*027c*/ 	.word	0x000000c8
        /*0280*/ 	.short	0x0100
        /*0282*/ 	.byte	0x06
	.zero		1


	//   ....[26]....
        /*0284*/ 	.word	0x00000c80
        /*0288*/ 	.word	0x000000ff
        /*028c*/ 	.word	0x000000d0
        /*0290*/ 	.short	0x0100
        /*0292*/ 	.byte	0x05
	.zero		1


	//   ....[27]....
        /*0294*/ 	.word	0x00000c90
        /*0298*/ 	.word	0x000000ff
        /*029c*/ 	.word	0x000000e0
        /*02a0*/ 	.short	0x0100
        /*02a2*/ 	.byte	0x05
	.zero		1


	//   ....[28]....
        /*02a4*/ 	.word	0x00000ca0
        /*02a8*/ 	.word	0x000000ff
        /*02ac*/ 	.word	0x000000d8
        /*02b0*/ 	.short	0x0100
        /*02b2*/ 	.byte	0x05
	.zero		1


	//   ....[29]....
        /*02b4*/ 	.word	0x00000cb0
        /*02b8*/ 	.word	0x000000ff
        /*02bc*/ 	.word	0x000000e8
        /*02c0*/ 	.short	0x0100
        /*02c2*/ 	.byte	0x05
	.zero		1


	//   ....[30]....
        /*02c4*/ 	.word	0x00001580
        /*02c8*/ 	.word	0x00000003
        /*02cc*/ 	.word	0x000000e0
        /*02d0*/ 	.short	0x010a
        /*02d2*/ 	.byte	0xff
	.zero		1


	//   ....[31]....
        /*02d4*/ 	.word	0x000015b0
        /*02d8*/ 	.word	0x00000003
        /*02dc*/ 	.word	0x000000d0
        /*02e0*/ 	.short	0x0101
        /*02e2*/ 	.byte	0xff
	.zero		1


	//   ....[32]....
        /*02e4*/ 	.word	0x00001680
        /*02e8*/ 	.word	0x000000ff
        /*02ec*/ 	.word	0x00000028
        /*02f0*/ 	.short	0x010a
        /*02f2*/ 	.byte	0x08
	.zero		1


	//   ....[33]....
        /*02f4*/ 	.word	0x00001720
        /*02f8*/ 	.word	0x000000ff
        /*02fc*/ 	.word	0x00000028
        /*0300*/ 	.short	0x010a
        /*0302*/ 	.byte	0x21
	.zero		1


	//   ....[34]....
        /*0304*/ 	.word	0x00001870
        /*0308*/ 	.word	0x000000ff
        /*030c*/ 	.word	0x00000028
        /*0310*/ 	.short	0x010a
        /*0312*/ 	.byte	0x08
	.zero		1


	//   ....[35]....
        /*0314*/ 	.word	0x00001980
        /*0318*/ 	.word	0x000000ff
        /*031c*/ 	.word	0x00000068
        /*0320*/ 	.short	0x0101
        /*0322*/ 	.byte	0x04
	.zero		1


	//   ....[36]....
        /*0324*/ 	.word	0x000019a0
        /*0328*/ 	.word	0x000000ff
        /*032c*/ 	.word	0x00000028
        /*0330*/ 	.short	0x010a
        /*0332*/ 	.byte	0x08
	.zero		1


	//   ....[37]....
        /*0334*/ 	.word	0x00001a20
        /*0338*/ 	.word	0x000000ff
        /*033c*/ 	.word	0x00000028
        /*0340*/ 	.short	0x010a
        /*0342*/ 	.byte	0x11
	.zero		1


	//   ....[38]....
        /*0344*/ 	.word	0x00001b70
        /*0348*/ 	.word	0x000000ff
        /*034c*/ 	.word	0x00000028
        /*0350*/ 	.short	0x010a
        /*0352*/ 	.byte	0x08
	.zero		1


	//   ....[39]....
        /*0354*/ 	.word	0x00001cb0
        /*0358*/ 	.word	0x00000002
        /*035c*/ 	.word	0x00000070
        /*0360*/ 	.short	0x010a
        /*0362*/ 	.byte	0xff
	.zero		1


	//   ....[40]....
        /*0364*/ 	.word	0x00001d70
        /*0368*/ 	.word	0x00000002
        /*036c*/ 	.word	0x00000000
        /*0370*/ 	.short	0x0101
        /*0372*/ 	.byte	0xff
	.zero		1


	//   ....[41]....
        /*0374*/ 	.word	0x000022d0
        /*0378*/ 	.word	0x000000ff
        /*037c*/ 	.word	0x00000000
        /*0380*/ 	.short	0x010a
        /*0382*/ 	.byte	0x05
	.zero		1


	//   ....[42]....
        /*0384*/ 	.word	0x00002360
        /*0388*/ 	.word	0x000000ff
        /*038c*/ 	.word	0x00000000
        /*0390*/ 	.short	0x010a
        /*0392*/ 	.byte	0x05
	.zero		1


	//   ....[43]....
        /*0394*/ 	.word	0x000023f0
        /*0398*/ 	.word	0x000000ff
        /*039c*/ 	.word	0x00000000
        /*03a0*/ 	.short	0x010a
        /*03a2*/ 	.byte	0x05
	.zero		1


	//   ....[44]....
        /*03a4*/ 	.word	0x00002480
        /*03a8*/ 	.word	0x000000ff
        /*03ac*/ 	.word	0x00000000
        /*03b0*/ 	.short	0x010a
        /*03b2*/ 	.byte	0x05
	.zero		1


	//   ....[45]....
        /*03b4*/ 	.word	0x00002520
        /*03b8*/ 	.word	0x00000000
        /*03bc*/ 	.word	0x00000000
        /*03c0*/ 	.short	0x010a
        /*03c2*/ 	.byte	0xff
	.zero		1


	//   ....[46]....
        /*03c4*/ 	.word	0x00002640
        /*03c8*/ 	.word	0x00000000
        /*03cc*/ 	.word	0x000000d0
        /*03d0*/ 	.short	0x010a
        /*03d2*/ 	.byte	0xff
	.zero		1


	//   ....[47]....
        /*03d4*/ 	.word	0x000026a0
        /*03d8*/ 	.word	0x00000004
        /*03dc*/ 	.word	0x00000000
        /*03e0*/ 	.short	0x0101
        /*03e2*/ 	.byte	0xff
	.zero		1


	//   ....[48]....
        /*03e4*/ 	.word	0x000026c0
        /*03e8*/ 	.word	0x000000ff
        /*03ec*/ 	.word	0x00000080
        /*03f0*/ 	.short	0x010a
        /*03f2*/ 	.byte	0x05
	.zero		1


	//   ....[49]....
        /*03f4*/ 	.word	0x000027e0
        /*03f8*/ 	.word	0x00000000
        /*03fc*/ 	.word	0x00000070
        /*0400*/ 	.short	0x010a
        /*0402*/ 	.byte	0xff
	.zero		1


	//   ....[50]....
        /*0404*/ 	.word	0x000028f0
        /*0408*/ 	.word	0x00000000
        /*040c*/ 	.word	0x00000000
        /*0410*/ 	.short	0x0101
        /*0412*/ 	.byte	0xff
	.zero		1


	//   ....[51]....
        /*0414*/ 	.word	0x00002980
        /*0418*/ 	.word	0x000000ff
        /*041c*/ 	.word	0x00000080
        /*0420*/ 	.short	0x0106
        /*0422*/ 	.byte	0x05
	.zero		1


	//   ....[52]....
        /*0424*/ 	.word	0x000029a0
        /*0428*/ 	.word	0x000000ff
        /*042c*/ 	.word	0x00000080
        /*0430*/ 	.short	0x010a
        /*0432*/ 	.byte	0x05
	.zero		1


	//   ....[53]....
        /*0434*/ 	.word	0x00002a30
        /*0438*/ 	.word	0x000000ff
        /*043c*/ 	.word	0x00000080
        /*0440*/ 	.short	0x0106
        /*0442*/ 	.byte	0x04
	.zero		1


	//   ....[54]....
        /*0444*/ 	.word	0x00002a70
        /*0448*/ 	.word	0x00000000
        /*044c*/ 	.word	0x00000080
        /*0450*/ 	.short	0x010a
        /*0452*/ 	.byte	0xff
	.zero		1


	//   ....[55]....
        /*0454*/ 	.word	0x00002fb0
        /*0458*/ 	.word	0x00000000
        /*045c*/ 	.word	0x00000070
        /*0460*/ 	.short	0x010a
        /*0462*/ 	.byte	0xff
	.zero		1


	//   ....[56]....
        /*0464*/ 	.word	0x000030c0
        /*0468*/ 	.word	0x00000003
        /*046c*/ 	.word	0x00000000
        /*0470*/ 	.short	0x0101
        /*0472*/ 	.byte	0xff
	.zero		1


	//   ....[57]....
        /*0474*/ 	.word	0x000030d0
        /*0478*/ 	.word	0x000000ff
        /*047c*/ 	.word	0x00000000
        /*0480*/ 	.short	0x010a
        /*0482*/ 	.byte	0x06
	.zero		1


	//   ....[58]....
        /*0484*/ 	.word	0x000030f0
        /*0488*/ 	.word	0x000000ff
        /*048c*/ 	.word	0x000000b0
        /*0490*/ 	.short	0x010a
        /*0492*/ 	.byte	0x07
	.zero		1


	//   ....[59]....
        /*0494*/ 	.word	0x000031c0
        /*0498*/ 	.word	0x000000ff
        /*049c*/ 	.word	0x00000000
        /*04a0*/ 	.short	0x010a
        /*04a2*/ 	.byte	0x06
	.zero		1


	//   ....[60]....
        /*04a4*/ 	.word	0x000032f0
        /*04a8*/ 	.word	0x000000ff
        /*04ac*/ 	.word	0x00000000
        /*04b0*/ 	.short	0x010a
        /*04b2*/ 	.byte	0x1a
	.zero		1


	//   ....[61]....
        /*04b4*/ 	.word	0x00003590
        /*04b8*/ 	.word	0x000000ff
        /*04bc*/ 	.word	0x00000000
        /*04c0*/ 	.short	0x010a
        /*04c2*/ 	.byte	0x06
	.zero		1


	//   ....[62]....
        /*04c4*/ 	.word	0x00003620
        /*04c8*/ 	.word	0x000000ff
        /*04cc*/ 	.word	0x00000000
        /*04d0*/ 	.short	0x010a
        /*04d2*/ 	.byte	0x06
	.zero		1


	//   ....[63]....
        /*04d4*/ 	.word	0x000036b0
        /*04d8*/ 	.word	0x000000ff
        /*04dc*/ 	.word	0x00000000
        /*04e0*/ 	.short	0x010a
        /*04e2*/ 	.byte	0x06
	.zero		1


	//   ....[64]....
        /*04e4*/ 	.word	0x00003740
        /*04e8*/ 	.word	0x000000ff
        /*04ec*/ 	.word	0x00000000
        /*04f0*/ 	.short	0x010a
        /*04f2*/ 	.byte	0x07
	.zero		1


	//   ....[65]....
        /*04f4*/ 	.word	0x00003b80
        /*04f8*/ 	.word	0x00000000
        /*04fc*/ 	.word	0x00000070
        /*0500*/ 	.short	0x010a
        /*0502*/ 	.byte	0xff
	.zero		1


	//   ....[66]....
        /*0504*/ 	.word	0x00003c70
        /*0508*/ 	.word	0x00000000
        /*050c*/ 	.word	0x00000000
        /*0510*/ 	.short	0x0101
        /*0512*/ 	.byte	0xff
	.zero		1


	//   ....[67]....
        /*0514*/ 	.word	0x00003f90
        /*0518*/ 	.word	0x000000ff
        /*051c*/ 	.word	0x00000068
        /*0520*/ 	.short	0x010a
        /*0522*/ 	.byte	0x06
	.zero		1


	//   ....[68]....
        /*0524*/ 	.word	0x00004110
        /*0528*/ 	.word	0x000000ff
        /*052c*/ 	.word	0x00000058
        /*0530*/ 	.short	0x010a
        /*0532*/ 	.byte	0x06
	.zero		1


	//   ....[69]....
        /*0534*/ 	.word	0x00004440
        /*0538*/ 	.word	0x000000ff
        /*053c*/ 	.word	0x00000050
        /*0540*/ 	.short	0x010b
        /*0542*/ 	.byte	0x06
	.zero		1


	//   ....[70]....
        /*0544*/ 	.word	0x00004460
        /*0548*/ 	.word	0x000000ff
        /*054c*/ 	.word	0x00000000
        /*0550*/ 	.short	0x0101
        /*0552*/ 	.byte	0x25
	.zero		1


	//   ....[71]....
        /*0554*/ 	.word	0x000044a0
        /*0558*/ 	.word	0x00000000
        /*055c*/ 	.word	0x00000058
        /*0560*/ 	.short	0x010a
        /*0562*/ 	.byte	0xff
	.zero		1


	//   ....[72]....
        /*0564*/ 	.word	0x000047d0
        /*0568*/ 	.word	0x00000000
        /*056c*/ 	.word	0x00000070
        /*0570*/ 	.short	0x010a
        /*0572*/ 	.byte	0xff
	.zero		1


	//   ....[73]....
        /*0574*/ 	.word	0x000048e0
        /*0578*/ 	.word	0x00000000
        /*057c*/ 	.word	0x00000000
        /*0580*/ 	.short	0x0101
        /*0582*/ 	.byte	0xff
	.zero		1


	//   ....[74]....
        /*0584*/ 	.word	0x00005280
        /*0588*/ 	.word	0x000000ff
        /*058c*/ 	.word	0x00000050
        /*0590*/ 	.short	0x010a
        /*0592*/ 	.byte	0x2b
	.zero		1


	//   ....[75]....
        /*0594*/ 	.word	0x00005290
        /*0598*/ 	.word	0x0000009c
        /*059c*/ 	.word	0x00000090
        /*05a0*/ 	.short	0x010a
        /*05a2*/ 	.byte	0xff
	.zero		1


	//   ....[76]....
        /*05a4*/ 	.word	0x00005420
        /*05a8*/ 	.word	0x000000ff
        /*05ac*/ 	.word	0x00000050
        /*05b0*/ 	.short	0x010a
        /*05b2*/ 	.byte	0x2b
	.zero		1


	//   ....[77]....
        /*05b4*/ 	.word	0x00005520
        /*05b8*/ 	.word	0x000000ff
        /*05bc*/ 	.word	0x00000000
        /*05c0*/ 	.short	0x0101
        /*05c2*/ 	.byte	0x04
	.zero		1


	//   ....[78]....
        /*05c4*/ 	.word	0x00005580
        /*05c8*/ 	.word	0x0000009c
        /*05cc*/ 	.word	0x00000090
        /*05d0*/ 	.short	0x010a
        /*05d2*/ 	.byte	0xff
	.zero		1


	//   ....[79]....
        /*05d4*/ 	.word	0x00005940
        /*05d8*/ 	.word	0x000000ff
        /*05dc*/ 	.word	0x00000000
        /*05e0*/ 	.short	0x0101
        /*05e2*/ 	.byte	0x05
	.zero		1


	//   ....[80]....
        /*05e4*/ 	.word	0x000069f0
        /*05e8*/ 	.word	0x00000003
        /*05ec*/ 	.word	0x000000e0
        /*05f0*/ 	.short	0x010a
        /*05f2*/ 	.byte	0xff
	.zero		1


	//   ....[81]....
        /*05f4*/ 	.word	0x00006a50
        /*05f8*/ 	.word	0x00000002
        /*05fc*/ 	.word	0x00000028
        /*0600*/ 	.short	0x010a
        /*0602*/ 	.byte	0xff
	.zero		1


	//   ....[82]....
        /*0604*/ 	.word	0x00006ab0
        /*0608*/ 	.word	0x00000002
        /*060c*/ 	.word	0x00000028
        /*0610*/ 	.short	0x010a
        /*0612*/ 	.byte	0xff
	.zero		1


	//   ....[83]....
        /*0614*/ 	.word	0x00006b00
        /*0618*/ 	.word	0x00000002
        /*061c*/ 	.word	0x00000070
        /*0620*/ 	.short	0x010a
        /*0622*/ 	.byte	0xff
	.zero		1


	//   ....[84]....
        /*0624*/ 	.word	0x00006b60
        /*0628*/ 	.word	0x00000000
        /*062c*/ 	.word	0x00000000
        /*0630*/ 	.short	0x010a
        /*0632*/ 	.byte	0xff
	.zero		1


	//   ....[85]....
        /*0634*/ 	.word	0x00006bc0
        /*0638*/ 	.word	0x00000000
        /*063c*/ 	.word	0x00000000
        /*0640*/ 	.short	0x010a
        /*0642*/ 	.byte	0xff
	.zero		1


	//   ....[86]....
        /*0644*/ 	.word	0x00006c20
        /*0648*/ 	.word	0x00000000
        /*064c*/ 	.word	0x00000000
        /*0650*/ 	.short	0x010a
        /*0652*/ 	.byte	0xff
	.zero		1


	//   ....[87]....
        /*0654*/ 	.word	0x00006c80
        /*0658*/ 	.word	0x00000000
        /*065c*/ 	.word	0x00000000
        /*0660*/ 	.short	0x010a
        /*0662*/ 	.byte	0xff
	.zero		1


	//   ....[88]....
        /*0664*/ 	.word	0x00006cd0
        /*0668*/ 	.word	0x00000000
        /*066c*/ 	.word	0x000000d0
        /*0670*/ 	.short	0x010a
        /*0672*/ 	.byte	0xff
	.zero		1


	//   ....[89]....
        /*0674*/ 	.word	0x00006d30
        /*0678*/ 	.word	0x00000000
        /*067c*/ 	.word	0x00000080
        /*0680*/ 	.short	0x010a
        /*0682*/ 	.byte	0xff
	.zero		1


	//   ....[90]....
        /*0684*/ 	.word	0x00006d80
        /*0688*/ 	.word	0x00000000
        /*068c*/ 	.word	0x00000070
        /*0690*/ 	.short	0x010a
        /*0692*/ 	.byte	0xff
	.zero		1


	//   ....[91]....
        /*0694*/ 	.word	0x00006de0
        /*0698*/ 	.word	0x00000000
        /*069c*/ 	.word	0x00000080
        /*06a0*/ 	.short	0x010a
        /*06a2*/ 	.byte	0xff
	.zero		1


	//   ....[92]....
        /*06a4*/ 	.word	0x00006e30
        /*06a8*/ 	.word	0x00000000
        /*06ac*/ 	.word	0x00000070
        /*06b0*/ 	.short	0x010a
        /*06b2*/ 	.byte	0xff
	.zero		1


	//   ....[93]....
        /*06b4*/ 	.word	0x00006e90
        /*06b8*/ 	.word	0x00000003
        /*06bc*/ 	.word	0x000000b0
        /*06c0*/ 	.short	0x010a
        /*06c2*/ 	.byte	0xff
	.zero		1


	//   ....[94]....
        /*06c4*/ 	.word	0x00006ef0
        /*06c8*/ 	.word	0x00000000
        /*06cc*/ 	.word	0x00000000
        /*06d0*/ 	.short	0x010a
        /*06d2*/ 	.byte	0xff
	.zero		1


	//   ....[95]....
        /*06d4*/ 	.word	0x00006f50
        /*06d8*/ 	.word	0x00000000
        /*06dc*/ 	.word	0x00000000
        /*06e0*/ 	.short	0x010a
        /*06e2*/ 	.byte	0xff
	.zero		1


	//   ....[96]....
        /*06e4*/ 	.word	0x00006fb0
        /*06e8*/ 	.word	0x00000000
        /*06ec*/ 	.word	0x00000000
        /*06f0*/ 	.short	0x010a
        /*06f2*/ 	.byte	0xff
	.zero		1


	//   ....[97]....
        /*06f4*/ 	.word	0x00007010
        /*06f8*/ 	.word	0x00000000
        /*06fc*/ 	.word	0x00000000
        /*0700*/ 	.short	0x010a
        /*0702*/ 	.byte	0xff
	.zero		1


	//   ....[98]....
        /*0704*/ 	.word	0x00007070
        /*0708*/ 	.word	0x00000000
        /*070c*/ 	.word	0x00000000
        /*0710*/ 	.short	0x010a
        /*0712*/ 	.byte	0xff
	.zero		1


	//   ....[99]....
        /*0714*/ 	.word	0x000070c0
        /*0718*/ 	.word	0x00000000
        /*071c*/ 	.word	0x00000070
        /*0720*/ 	.short	0x010a
        /*0722*/ 	.byte	0xff
	.zero		1


	//   ....[100]....
        /*0724*/ 	.word	0x00007120
        /*0728*/ 	.word	0x00000000
        /*072c*/ 	.word	0x00000068
        /*0730*/ 	.short	0x010a
        /*0732*/ 	.byte	0xff
	.zero		1


	//   ....[101]....
        /*0734*/ 	.word	0x00007180
        /*0738*/ 	.word	0x00000003
        /*073c*/ 	.word	0x00000058
        /*0740*/ 	.short	0x010a
        /*0742*/ 	.byte	0xff
	.zero		1


	//   ....[102]....
        /*0744*/ 	.word	0x000071d0
        /*0748*/ 	.word	0x00000000
        /*074c*/ 	.word	0x00000070
        /*0750*/ 	.short	0x010a
        /*0752*/ 	.byte	0xff
	.zero		1


	//   ....[103]....
        /*0754*/ 	.word	0x00007230
        /*0758*/ 	.word	0x00000000
        /*075c*/ 	.word	0x00000050
        /*0760*/ 	.short	0x010a
        /*0762*/ 	.byte	0xff
	.zero		1


	//   ....[104]....
        /*0764*/ 	.word	0x00007280
        /*0768*/ 	.word	0x0000009c
        /*076c*/ 	.word	0x00000090
        /*0770*/ 	.short	0x010a
        /*0772*/ 	.byte	0xff
	.zero		1


	//----- nvinfo : EIATTR_NUM_MBARRIERS
	.align		4
.L_47:
        /*0774*/ 	.byte	0x03, 0x38
        /*0776*/ 	.short	0x001e


	//----- nvinfo : EIATTR_EXIT_INSTR_OFFSETS
	.align		4
        /*0778*/ 	.byte	0x04, 0x1c
        /*077a*/ 	.short	(.L_49 - .L_48)


	//   ....[0]....
.L_48:
        /*077c*/ 	.word	0x00002550


	//   ....[1]....
        /*0780*/ 	.word	0x00002a40


	//   ....[2]....
        /*0784*/ 	.word	0x00002aa0


	//   ....[3]....
        /*0788*/ 	.word	0x000039a0


	//   ....[4]....
        /*078c*/ 	.word	0x000044d0


	//   ....[5]....
        /*0790*/ 	.word	0x00004510


	//   ....[6]....
        /*0794*/ 	.word	0x000069e0


	//----- nvinfo : EIATTR_MAX_THREADS
	.align		4
.L_49:
        /*0798*/ 	.byte	0x04, 0x05
        /*079a*/ 	.short	(.L_51 - .L_50)
.L_50:
        /*079c*/ 	.word	0x00000100
        /*07a0*/ 	.word	0x00000001
        /*07a4*/ 	.word	0x00000001


	//----- nvinfo : EIATTR_CRS_STACK_SIZE
	.align		4
.L_51:
        /*07a8*/ 	.byte	0x04, 0x1e
        /*07aa*/ 	.short	(.L_53 - .L_52)
.L_52:
        /*07ac*/ 	.word	0x00000000


	//----- nvinfo : EIATTR_CBANK_PARAM_SIZE
	.align		4
.L_53:
        /*07b0*/ 	.byte	0x03, 0x19
        /*07b2*/ 	.short	0x0800


	//----- nvinfo : EIATTR_PARAM_CBANK
	.align		4
        /*07b4*/ 	.byte	0x04, 0x0a
        /*07b6*/ 	.short	(.L_55 - .L_54)
	.align		4
.L_54:
        /*07b8*/ 	.word	index@(.nv.constant0._ZN7cutlass13device_kernelINS_4gemm6kernel13GemmUniversalIN4cute5tupleIJiiiiEEENS1_10collective13CollectiveMmaINS1_35MainloopSm100TmaUmmaWarpSpecializedILi5ELi2ELi4ENS5_IJNS4_1CILi1EEESB_SB_EEEEENS5_IJNSA_ILi128EEENSA_ILi64EEESE_EEENS_12float_e4m3_tENS5_IJlSB_lEEESH_SI_NS4_8TiledMMAINS4_8MMA_AtomIJNS4_10MMA_TraitsINS4_19SM100_MMA_F8F6F4_SSEJSH_SH_fSE_SF_NS4_17integral_constantINS4_4UMMA5MajorELSP_0EEESQ_NSN_INSO_7ScaleInELSR_0EEESS_EEEEEENS4_6LayoutISC_NS5_IJNSA_ILi0EEESW_SW_EEEEENS5_IJNS4_10UnderscoreESZ_SZ_EEEEENS4_13SM90_TMA_LOADENS4_14ComposedLayoutINS4_7SwizzleILi3ELi4ELi3EEENS4_18smem_ptr_flag_bitsILi8EEENSV_INS5_IJNSA_ILi8EEESE_EEENS5_IJSE_SB_EEEEEEEvNS4_8identityES12_S1C_vS1D_EENS_8epilogue10collective18CollectiveEpilogueINS1F_23Sm100TmaWarpSpecializedILi1ELi1ELi64ELb0ELb0EEEJSG_NS5_IJNSV_ISE_SB_EENSV_ISF_SB_EEEEESH_SI_SH_SI_NS1F_6fusion15FusionCallbacksIS1J_NS1N_17LinearCombinationISH_fSH_fLNS_15FloatRoundStyleE2EEESG_S1M_JEEENS4_5SM1004TMEM4LOAD26SM100_TMEM_LOAD_32dp32b64xES12_NS13_INS14_ILi2ELi4ELi3EEES17_NSV_INS5_IJS18_SF_EEENS5_IJSF_SB_EEEEEEENS4_39AutoVectorizingCopyWithAssumedAlignmentILi128EEENS4_14SM90_TMA_STOREES21_S23_S23_EEEvvEEEEvNT_6ParamsE)
        /*07bc*/ 	.short	0x0380
        /*07be*/ 	.short	0x0800


	//----- nvinfo : EIATTR_SW_WAR
	.align		4
.L_55:
        /*07c0*/ 	.byte	0x04, 0x36
        /*07c2*/ 	.short	(.L_57 - .L_56)
.L_56:
        /*07c4*/ 	.word	0x00000008
.L_57:


//--------------------- .nv.callgraph             --------------------------
	.section	.nv.callgraph,"",@"SHT_CUDA_CALLGRAPH"
	.align	4
	.sectionentsize	8
	.align		4
        /*0000*/ 	.word	0x00000000
	.align		4
        /*0004*/ 	.word	0xffffffff
	.align		4
        /*0008*/ 	.word	index@(_ZN7cutlass13device_kernelINS_4gemm6kernel13GemmUniversalIN4cute5tupleIJiiiiEEENS1_10collective13CollectiveMmaINS1_35MainloopSm100TmaUmmaWarpSpecializedILi5ELi2ELi4ENS5_IJNS4_1CILi1EEESB_SB_EEEEENS5_IJNSA_ILi128EEENSA_ILi64EEESE_EEENS_12float_e4m3_tENS5_IJlSB_lEEESH_SI_NS4_8TiledMMAINS4_8MMA_AtomIJNS4_10MMA_TraitsINS4_19SM100_MMA_F8F6F4_SSEJSH_SH_fSE_SF_NS4_17integral_constantINS4_4UMMA5MajorELSP_0EEESQ_NSN_INSO_7ScaleInELSR_0EEESS_EEEEEENS4_6LayoutISC_NS5_IJNSA_ILi0EEESW_SW_EEEEENS5_IJNS4_10UnderscoreESZ_SZ_EEEEENS4_13SM90_TMA_LOADENS4_14ComposedLayoutINS4_7SwizzleILi3ELi4ELi3EEENS4_18smem_ptr_flag_bitsILi8EEENSV_INS5_IJNSA_ILi8EEESE_EEENS5_IJSE_SB_EEEEEEEvNS4_8identityES12_S1C_vS1D_EENS_8epilogue10collective18CollectiveEpilogueINS1F_23Sm100TmaWarpSpecializedILi1ELi1ELi64ELb0ELb0EEEJSG_NS5_IJNSV_ISE_SB_EENSV_ISF_SB_EEEEESH_SI_SH_SI_NS1F_6fusion15FusionCallbacksIS1J_NS1N_17LinearCombinationISH_fSH_fLNS_15FloatRoundStyleE2EEESG_S1M_JEEENS4_5SM1004TMEM4LOAD26SM100_TMEM_LOAD_32dp32b64xES12_NS13_INS14_ILi2ELi4ELi3EEES17_NSV_INS5_IJS18_SF_EEENS5_IJSF_SB_EEEEEEENS4_39AutoVectorizingCopyWithAssumedAlignmentILi128EEENS4_14SM90_TMA_STOREES21_S23_S23_EEEvvEEEEvNT_6ParamsE)
	.align		4
        /*000c*/ 	.word	index@(__assertfail)
	.align		4
        /*0010*/ 	.word	0x00000000
	.align		4
        /*0014*/ 	.word	0xfffffffe
	.align		4
        /*0018*/ 	.word	0x00000000
	.align		4
        /*001c*/ 	.word	0xfffffffd
	.align		4
        /*0020*/ 	.word	0x00000000
	.align		4
        /*0024*/ 	.word	0xfffffffc


//--------------------- .nv.constant4             --------------------------
	.section	.nv.constant4,"a",@progbits
	.align	8
	.align		8
.nv.constant4:
        /*0000*/ 	.dword	__assertfail
	.align		8
        /*0008*/ 	.dword	__unnamed_1
	.align		8
        /*0010*/ 	.dword	__unnamed_2
	.align		8
        /*0018*/ 	.dword	_ZN39_INTERNAL_84199e0d_4_k_cu_2c4531d2_78234cuda3std3__45__cpo5beginE
	.align		8
        /*0020*/ 	.dword	_ZN39_INTERNAL_84199e0d_4_k_cu_2c4531d2_78234cuda3std3__45__cpo3endE
	.align		8
        /*0028*/ 	.dword	_ZN39_INTERNAL_84199e0d_4_k_cu_2c4531d2_78234cuda3std3__45__cpo6cbeginE
	.align		8
        /*0030*/ 	.dword	_ZN39_INTERNAL_84199e0d_4_k_cu_2c4531d2_78234cuda3std3__45__cpo4cendE
	.align		8
        /*0038*/ 	.dword	_ZN39_INTERNAL_84199e0d_4_k_cu_2c4531d2_78234cuda3std3__441_GLOBAL__N__84199e0d_4_k_cu_2c4531d2_78236ignoreE
	.align		8
        /*0040*/ 	.dword	_ZN39_INTERNAL_84199e0d_4_k_cu_2c4531d2_78234cuda3std3__419piecewise_constructE
	.align		8
        /*0048*/ 	.dword	_ZN39_INTERNAL_84199e0d_4_k_cu_2c4531d2_78234cuda3std3__48in_placeE
	.align		8
        /*0050*/ 	.dword	_ZN39_INTERNAL_84199e0d_4_k_cu_2c4531d2_78234cuda3std6ranges3__45__cpo4swapE
	.align		8
        /*0058*/ 	.dword	_ZN39_INTERNAL_84199e0d_4_k_cu_2c4531d2_78234cuda3std6ranges3__45__cpo9iter_moveE
	.align		8
        /*0060*/ 	.dword	_ZN39_INTERNAL_84199e0d_4_k_cu_2c4531d2_78234cute7productE
	.align		8
        /*0068*/ 	.dword	_ZN39_INTERNAL_84199e0d_4_k_cu_2c4531d2_78234cute1_E
	.align		8
        /*0070*/ 	.dword	$str$25
	.align		8
        /*0078*/ 	.dword	$str$26
	.align		8
        /*0080*/ 	.dword	$str$27
	.align		8
        /*0088*/ 	.dword	$str$28


//--------------------- .text._ZN7cutlass13device_kernelINS_4gemm6kernel13GemmUniversalIN4cute5tupleIJiiiiEEENS1_10collective13CollectiveMmaINS1_35MainloopSm100TmaUmmaWarpSpecializedILi5ELi2ELi4ENS5_IJNS4_1CILi1EEESB_SB_EEEEENS5_IJNSA_ILi128EEENSA_ILi64EEESE_EEENS_12float_e4m3_tENS5_IJlSB_lEEESH_SI_NS4_8TiledMMAINS4_8MMA_AtomIJNS4_10MMA_TraitsINS4_19SM100_MMA_F8F6F4_SSEJSH_SH_fSE_SF_NS4_17integral_constantINS4_4UMMA5MajorELSP_0EEESQ_NSN_INSO_7ScaleInELSR_0EEESS_EEEEEENS4_6LayoutISC_NS5_IJNSA_ILi0EEESW_SW_EEEEENS5_IJNS4_10UnderscoreESZ_SZ_EEEEENS4_13SM90_TMA_LOADENS4_14ComposedLayoutINS4_7SwizzleILi3ELi4ELi3EEENS4_18smem_ptr_flag_bitsILi8EEENSV_INS5_IJNSA_ILi8EEESE_EEENS5_IJSE_SB_EEEEEEEvNS4_8identityES12_S1C_vS1D_EENS_8epilogue10collective18CollectiveEpilogueINS1F_23Sm100TmaWarpSpecializedILi1ELi1ELi64ELb0ELb0EEEJSG_NS5_IJNSV_ISE_SB_EENSV_ISF_SB_EEEEESH_SI_SH_SI_NS1F_6fusion15FusionCallbacksIS1J_NS1N_17LinearCombinationISH_fSH_fLNS_15FloatRoundStyleE2EEESG_S1M_JEEENS4_5SM1004TMEM4LOAD26SM100_TMEM_LOAD_32dp32b64xES12_NS13_INS14_ILi2ELi4ELi3EEES17_NSV_INS5_IJS18_SF_EEENS5_IJSF_SB_EEEEEEENS4_39AutoVectorizingCopyWithAssumedAlignmentILi128EEENS4_14SM90_TMA_STOREES21_S23_S23_EEEvvEEEEvNT_6ParamsE --------------------------
	.section	.text._ZN7cutlass13device_kernelINS_4gemm6kernel13GemmUniversalIN4cute5tupleIJiiiiEEENS1_10collective13CollectiveMmaINS1_35MainloopSm100TmaUmmaWarpSpecializedILi5ELi2ELi4ENS5_IJNS4_1CILi1EEESB_SB_EEEEENS5_IJNSA_ILi128EEENSA_ILi64EEESE_EEENS_12float_e4m3_tENS5_IJlSB_lEEESH_SI_NS4_8TiledMMAINS4_8MMA_AtomIJNS4_10MMA_TraitsINS4_19SM100_MMA_F8F6F4_SSEJSH_SH_fSE_SF_NS4_17integral_constantINS4_4UMMA5MajorELSP_0EEESQ_NSN_INSO_7ScaleInELSR_0EEESS_EEEEEENS4_6LayoutISC_NS5_IJNSA_ILi0EEESW_SW_EEEEENS5_IJNS4_10UnderscoreESZ_SZ_EEEEENS4_13SM90_TMA_LOADENS4_14ComposedLayoutINS4_7SwizzleILi3ELi4ELi3EEENS4_18smem_ptr_flag_bitsILi8EEENSV_INS5_IJNSA_ILi8EEESE_EEENS5_IJSE_SB_EEEEEEEvNS4_8identityES12_S1C_vS1D_EENS_8epilogue10collective18CollectiveEpilogueINS1F_23Sm100TmaWarpSpecializedILi1ELi1ELi64ELb0ELb0EEEJSG_NS5_IJNSV_ISE_SB_EENSV_ISF_SB_EEEEESH_SI_SH_SI_NS1F_6fusion15FusionCallbacksIS1J_NS1N_17LinearCombinationISH_fSH_fLNS_15FloatRoundStyleE2EEESG_S1M_JEEENS4_5SM1004TMEM4LOAD26SM100_TMEM_LOAD_32dp32b64xES12_NS13_INS14_ILi2ELi4ELi3EEES17_NSV_INS5_IJS18_SF_EEENS5_IJSF_SB_EEEEEEENS4_39AutoVectorizingCopyWithAssumedAlignmentILi128EEENS4_14SM90_TMA_STOREES21_S23_S23_EEEvvEEEEvNT_6ParamsE,"ax",@progbits
	.align	128
.text._ZN7cutlass13device_kernelINS_4gemm6kernel13GemmUniversalIN4cute5tupleIJiiiiEEENS1_10collective13CollectiveMmaINS1_35MainloopSm100TmaUmmaWarpSpecializedILi5ELi2ELi4ENS5_IJNS4_1CILi1EEESB_SB_EEEEENS5_IJNSA_ILi128EEENSA_ILi64EEESE_EEENS_12float_e4m3_tENS5_IJlSB_lEEESH_SI_NS4_8TiledMMAINS4_8MMA_AtomIJNS4_10MMA_TraitsINS4_19SM100_MMA_F8F6F4_SSEJSH_SH_fSE_SF_NS4_17integral_constantINS4_4UMMA5MajorELSP_0EEESQ_NSN_INSO_7ScaleInELSR_0EEESS_EEEEEENS4_6LayoutISC_NS5_IJNSA_ILi0EEESW_SW_EEEEENS5_IJNS4_10UnderscoreESZ_SZ_EEEEENS4_13SM90_TMA_LOADENS4_14ComposedLayoutINS4_7SwizzleILi3ELi4ELi3EEENS4_18smem_ptr_flag_bitsILi8EEENSV_INS5_IJNSA_ILi8EEESE_EEENS5_IJSE_SB_EEEEEEEvNS4_8identityES12_S1C_vS1D_EENS_8epilogue10collective18CollectiveEpilogueINS1F_23Sm100TmaWarpSpecializedILi1ELi1ELi64ELb0ELb0EEEJSG_NS5_IJNSV_ISE_SB_EENSV_ISF_SB_EEEEESH_SI_SH_SI_NS1F_6fusion15FusionCallbacksIS1J_NS1N_17LinearCombinationISH_fSH_fLNS_15FloatRoundStyleE2EEESG_S1M_JEEENS4_5SM1004TMEM4LOAD26SM100_TMEM_LOAD_32dp32b64xES12_NS13_INS14_ILi2ELi4ELi3EEES17_NSV_INS5_IJS18_SF_EEENS5_IJSF_SB_EEEEEEENS4_39AutoVectorizingCopyWithAssumedAlignmentILi128EEENS4_14SM90_TMA_STOREES21_S23_S23_EEEvvEEEEvNT_6ParamsE:
        .type           _ZN7cutlass13device_kernelINS_4gemm6kernel13GemmUniversalIN4cute5tupleIJiiiiEEENS1_10collective13CollectiveMmaINS1_35MainloopSm100TmaUmmaWarpSpecializedILi5ELi2ELi4ENS5_IJNS4_1CILi1EEESB_SB_EEEEENS5_IJNSA_ILi128EEENSA_ILi64EEESE_EEENS_12float_e4m3_tENS5_IJlSB_lEEESH_SI_NS4_8TiledMMAINS4_8MMA_AtomIJNS4_10MMA_TraitsINS4_19SM100_MMA_F8F6F4_SSEJSH_SH_fSE_SF_NS4_17integral_constantINS4_4UMMA5MajorELSP_0EEESQ_NSN_INSO_7ScaleInELSR_0EEESS_EEEEEENS4_6LayoutISC_NS5_IJNSA_ILi0EEESW_SW_EEEEENS5_IJNS4_10UnderscoreESZ_SZ_EEEEENS4_13SM90_TMA_LOADENS4_14ComposedLayoutINS4_7SwizzleILi3ELi4ELi3EEENS4_18smem_ptr_flag_bitsILi8EEENSV_INS5_IJNSA_ILi8EEESE_EEENS5_IJSE_SB_EEEEEEEvNS4_8identityES12_S1C_vS1D_EENS_8epilogue10collective18CollectiveEpilogueINS1F_23Sm100TmaWarpSpecializedILi1ELi1ELi64ELb0ELb0EEEJSG_NS5_IJNSV_ISE_SB_EENSV_ISF_SB_EEEEESH_SI_SH_SI_NS1F_6fusion15FusionCallbacksIS1J_NS1N_17LinearCombinationISH_fSH_fLNS_15FloatRoundStyleE2EEESG_S1M_JEEENS4_5SM1004TMEM4LOAD26SM100_TMEM_LOAD_32dp32b64xES12_NS13_INS14_ILi2ELi4ELi3EEES17_NSV_INS5_IJS18_SF_EEENS5_IJSF_SB_EEEEEEENS4_39AutoVectorizingCopyWithAssumedAlignmentILi128EEENS4_14SM90_TMA_STOREES21_S23_S23_EEEvvEEEEvNT_6ParamsE,@function
        .size           _ZN7cutlass13device_kernelINS_4gemm6kernel13GemmUniversalIN4cute5tupleIJiiiiEEENS1_10collective13CollectiveMmaINS1_35MainloopSm100TmaUmmaWarpSpecializedILi5ELi2ELi4ENS5_IJNS4_1CILi1EEESB_SB_EEEEENS5_IJNSA_ILi128EEENSA_ILi64EEESE_EEENS_12float_e4m3_tENS5_IJlSB_lEEESH_SI_NS4_8TiledMMAINS4_8MMA_AtomIJNS4_10MMA_TraitsINS4_19SM100_MMA_F8F6F4_SSEJSH_SH_fSE_SF_NS4_17integral_constantINS4_4UMMA5MajorELSP_0EEESQ_NSN_INSO_7ScaleInELSR_0EEESS_EEEEEENS4_6LayoutISC_NS5_IJNSA_ILi0EEESW_SW_EEEEENS5_IJNS4_10UnderscoreESZ_SZ_EEEEENS4_13SM90_TMA_LOADENS4_14ComposedLayoutINS4_7SwizzleILi3ELi4ELi3EEENS4_18smem_ptr_flag_bitsILi8EEENSV_INS5_IJNSA_ILi8EEESE_EEENS5_IJSE_SB_EEEEEEEvNS4_8identityES12_S1C_vS1D_EENS_8epilogue10collective18CollectiveEpilogueINS1F_23Sm100TmaWarpSpecializedILi1ELi1ELi64ELb0ELb0EEEJSG_NS5_IJNSV_ISE_SB_EENSV_ISF_SB_EEEEESH_SI_SH_SI_NS1F_6fusion15FusionCallbacksIS1J_NS1N_17LinearCombinationISH_fSH_fLNS_15FloatRoundStyleE2EEESG_S1M_JEEENS4_5SM1004TMEM4LOAD26SM100_TMEM_LOAD_32dp32b64xES12_NS13_INS14_ILi2ELi4ELi3EEES17_NSV_INS5_IJS18_SF_EEENS5_IJSF_SB_EEEEEEENS4_39AutoVectorizingCopyWithAssumedAlignmentILi128EEENS4_14SM90_TMA_STOREES21_S23_S23_EEEvvEEEEvNT_6ParamsE,(.L_x_131 - _ZN7cutlass13device_kernelINS_4gemm6kernel13GemmUniversalIN4cute5tupleIJiiiiEEENS1_10collective13CollectiveMmaINS1_35MainloopSm100TmaUmmaWarpSpecializedILi5ELi2ELi4ENS5_IJNS4_1CILi1EEESB_SB_EEEEENS5_IJNSA_ILi128EEENSA_ILi64EEESE_EEENS_12float_e4m3_tENS5_IJlSB_lEEESH_SI_NS4_8TiledMMAINS4_8MMA_AtomIJNS4_10MMA_TraitsINS4_19SM100_MMA_F8F6F4_SSEJSH_SH_fSE_SF_NS4_17integral_constantINS4_4UMMA5MajorELSP_0EEESQ_NSN_INSO_7ScaleInELSR_0EEESS_EEEEEENS4_6LayoutISC_NS5_IJNSA_ILi0EEESW_SW_EEEEENS5_IJNS4_10UnderscoreESZ_SZ_EEEEENS4_13SM90_TMA_LOADENS4_14ComposedLayoutINS4_7SwizzleILi3ELi4ELi3EEENS4_18smem_ptr_flag_bitsILi8EEENSV_INS5_IJNSA_ILi8EEESE_EEENS5_IJSE_SB_EEEEEEEvNS4_8identityES12_S1C_vS1D_EENS_8epilogue10collective18CollectiveEpilogueINS1F_23Sm100TmaWarpSpecializedILi1ELi1ELi64ELb0ELb0EEEJSG_NS5_IJNSV_ISE_SB_EENSV_ISF_SB_EEEEESH_SI_SH_SI_NS1F_6fusion15FusionCallbacksIS1J_NS1N_17LinearCombinationISH_fSH_fLNS_15FloatRoundStyleE2EEESG_S1M_JEEENS4_5SM1004TMEM4LOAD26SM100_TMEM_LOAD_32dp32b64xES12_NS13_INS14_ILi2ELi4ELi3EEES17_NSV_INS5_IJS18_SF_EEENS5_IJSF_SB_EEEEEEENS4_39AutoVectorizingCopyWithAssumedAlignmentILi128EEENS4_14SM90_TMA_STOREES21_S23_S23_EEEvvEEEEvNT_6ParamsE)
        .other          _ZN7cutlass13device_kernelINS_4gemm6kernel13GemmUniversalIN4cute5tupleIJiiiiEEENS1_10collective13CollectiveMmaINS1_35MainloopSm100TmaUmmaWarpSpecializedILi5ELi2ELi4ENS5_IJNS4_1CILi1EEESB_SB_EEEEENS5_IJNSA_ILi128EEENSA_ILi64EEESE_EEENS_12float_e4m3_tENS5_IJlSB_lEEESH_SI_NS4_8TiledMMAINS4_8MMA_AtomIJNS4_10MMA_TraitsINS4_19SM100_MMA_F8F6F4_SSEJSH_SH_fSE_SF_NS4_17integral_constantINS4_4UMMA5MajorELSP_0EEESQ_NSN_INSO_7ScaleInELSR_0EEESS_EEEEEENS4_6LayoutISC_NS5_IJNSA_ILi0EEESW_SW_EEEEENS5_IJNS4_10UnderscoreESZ_SZ_EEEEENS4_13SM90_TMA_LOADENS4_14ComposedLayoutINS4_7SwizzleILi3ELi4ELi3EEENS4_18smem_ptr_flag_bitsILi8EEENSV_INS5_IJNSA_ILi8EEESE_EEENS5_IJSE_SB_EEEEEEEvNS4_8identityES12_S1C_vS1D_EENS_8epilogue10collective18CollectiveEpilogueINS1F_23Sm100TmaWarpSpecializedILi1ELi1ELi64ELb0ELb0EEEJSG_NS5_IJNSV_ISE_SB_EENSV_ISF_SB_EEEEESH_SI_SH_SI_NS1F_6fusion15FusionCallbacksIS1J_NS1N_17LinearCombinationISH_fSH_fLNS_15FloatRoundStyleE2EEESG_S1M_JEEENS4_5SM1004TMEM4LOAD26SM100_TMEM_LOAD_32dp32b64xES12_NS13_INS14_ILi2ELi4ELi3EEES17_NSV_INS5_IJS18_SF_EEENS5_IJSF_SB_EEEEEEENS4_39AutoVectorizingCopyWithAssumedAlignmentILi128EEENS4_14SM90_TMA_STOREES21_S23_S23_EEEvvEEEEvNT_6ParamsE,@"STO_CUDA_ENTRY STV_DEFAULT"
_ZN7cutlass13device_kernelINS_4gemm6kernel13GemmUniversalIN4cute5tupleIJiiiiEEENS1_10collective13CollectiveMmaINS1_35MainloopSm100TmaUmmaWarpSpecializedILi5ELi2ELi4ENS5_IJNS4_1CILi1EEESB_SB_EEEEENS5_IJNSA_ILi128EEENSA_ILi64EEESE_EEENS_12float_e4m3_tENS5_IJlSB_lEEESH_SI_NS4_8TiledMMAINS4_8MMA_AtomIJNS4_10MMA_TraitsINS4_19SM100_MMA_F8F6F4_SSEJSH_SH_fSE_SF_NS4_17integral_constantINS4_4UMMA5MajorELSP_0EEESQ_NSN_INSO_7ScaleInELSR_0EEESS_EEEEEENS4_6LayoutISC_NS5_IJNSA_ILi0EEESW_SW_EEEEENS5_IJNS4_10UnderscoreESZ_SZ_EEEEENS4_13SM90_TMA_LOADENS4_14ComposedLayoutINS4_7SwizzleILi3ELi4ELi3EEENS4_18smem_ptr_flag_bitsILi8EEENSV_INS5_IJNSA_ILi8EEESE_EEENS5_IJSE_SB_EEEEEEEvNS4_8identityES12_S1C_vS1D_EENS_8epilogue10collective18CollectiveEpilogueINS1F_23Sm100TmaWarpSpecializedILi1ELi1ELi64ELb0ELb0EEEJSG_NS5_IJNSV_ISE_SB_EENSV_ISF_SB_EEEEESH_SI_SH_SI_NS1F_6fusion15FusionCallbacksIS1J_NS1N_17LinearCombinationISH_fSH_fLNS_15FloatRoundStyleE2EEESG_S1M_JEEENS4_5SM1004TMEM4LOAD26SM100_TMEM_LOAD_32dp32b64xES12_NS13_INS14_ILi2ELi4ELi3EEES17_NSV_INS5_IJS18_SF_EEENS5_IJSF_SB_EEEEEEENS4_39AutoVectorizingCopyWithAssumedAlignmentILi128EEENS4_14SM90_TMA_STOREES21_S23_S23_EEEvvEEEEvNT_6ParamsE:
[----:B------:R-:W1:Y:S01]  /*0000*/  LDC R1, c[0x0][0x37c] ;  /* 0x0000df00ff017b82 */ /* 0x000e620000000800 */
[----:B------:R-:W2:Y:S01]  /*0010*/  S2R R166, SR_TID.X ;  /* 0x0000000000a67919 */ /* 0x000ea20000002100 */
[----:B------:R-:W3:Y:S01]  /*0020*/  LDCU.64 UR4, c[0x0][0x890] ;  /* 0x00011200ff0477ac */ /* 0x000ee20008000a00 */
[----:B------:R-:W-:Y:S02]  /*0030*/  PRMT R164, RZ, 0x7610, R164 ;  /* 0x00007610ffa47816 */ /* 0x000fe400000000a4 */
[----:B------:R-:W-:Y:S01]  /*0040*/  ELECT P5, URZ, PT ;  /* 0x0000000000ff782f */ /* 0x000fe200038a0000 */
[----:B------:R-:W4:Y:S01]  /*0050*/  LDCU.64 UR40, c[0x0][0x358] ;  /* 0x00006b00ff2877ac */ /* 0x000f220008000a00 */
[----:B---3--:R-:W-:-:S04]  /*0060*/  UISETP.NE.U32.AND UP0, UPT, UR4, URZ, UPT ;  /* 0x000000ff0400728c */ /* 0x008fc8000bf05070 */
[----:B------:R-:W-:Y:S01]  /*0070*/  UISETP.NE.AND.EX UP0, UPT, UR5, URZ, UPT, UP0 ;  /* 0x000000ff0500728c */ /* 0x000fe2000bf05300 */
[----:B--2---:R-:W-:-:S05]  /*0080*/  SHF.R.U32.HI R169, RZ, 0x5, R166 ;  /* 0x00000005ffa97819 */ /* 0x004fca00000116a6 */
[----:B------:R-:W2:Y:S02]  /*0090*/  SHFL.IDX PT, R0, R169, RZ, 0x1f ;  /* 0x00001fffa9007589 */ /* 0x000ea400000e0000 */
[----:B--2---:R-:W-:Y:S01]  /*00a0*/  R2UR UR8, R0 ;  /* 0x00000000000872ca */ /* 0x004fe200000e0000 */
[----:B-1--4-:R-:W-:-:S14]  /*00b0*/  BRA.U UP0, `(.L_x_0) ;  /* 0x00000001002c7547 */ /* 0x012fdc000b800000 */
[----:B------:R-:W1:Y:S02]  /*00c0*/  LDCU.64 UR6, c[0x0][0x888] ;  /* 0x00011100ff0677ac */ /* 0x000e640008000a00 */
[----:B-1----:R-:W-:-:S04]  /*00d0*/  UISETP.NE.U32.AND UP0, UPT, UR6, URZ, UPT ;  /* 0x000000ff0600728c */ /* 0x002fc8000bf05070 */
[----:B------:R-:W-:-:S09]  /*00e0*/  UISETP.NE.AND.EX UP0, UPT, UR7, URZ, UPT, UP0 ;  /* 0x000000ff0700728c */ /* 0x000fd2000bf05300 */
[----:B------:R-:W-:Y:S05]  /*00f0*/  BRA.U !UP0, `(.L_x_1) ;  /* 0x0000000108107547 */ /* 0x000fea000b800000 */
[----:B------:R-:W1:Y:S02]  /*0100*/  LDC.64 R2, c[0x0][0x888] ;  /* 0x00022200ff027b82 */ /* 0x000e640000000a00 */
[----:B-1----:R1:W5:Y:S01]  /*0110*/  LDG.E R81, desc[UR40][R2.64] ;  /* 0x0000002802517981 */ /* 0x002362000c1e1900 */
[----:B------:R-:W-:Y:S01]  /*0120*/  HFMA2 R164, -RZ, RZ, 0, 5.9604644775390625e-08 ;  /* 0x00000001ffa47431 */ /* 0x000fe200000001ff */
[----:B------:R-:W-:Y:S05]  /*0130*/  BRA `(.L_x_0) ;  /* 0x00000000000c7947 */ /* 0x000fea0003800000 */
.L_x_1:
[----:B------:R-:W1:Y:S01]  /*0140*/  LDCU UR6, c[0x0][0x880] ;  /* 0x00011000ff0677ac */ /* 0x000e620008000800 */
[----:B------:R-:W-:Y:S01]  /*0150*/  HFMA2 R164, -RZ, RZ, 0, 5.9604644775390625e-08 ;  /* 0x00000001ffa47431 */ /* 0x000fe200000001ff */
[----:B-1----:R-:W-:-:S07]  /*0160*/  MOV R81, UR6 ;  /* 0x0000000600517c02 */ /* 0x002fce0008000f00 */
.L_x_0:
[----:B------:R-:W2:Y:S02]  /*0170*/  LDCU.64 UR6, c[0x0][0x8b0] ;  /* 0x00011600ff0677ac */ /* 0x000ea40008000a00 */
[----:B--2---:R-:W-:-:S04]  /*0180*/  UISETP.NE.U32.AND UP0, UPT, UR6, URZ, UPT ;  /* 0x000000ff0600728c */ /* 0x004fc8000bf05070 */
[----:B------:R-:W-:-:S09]  /*0190*/  UISETP.NE.AND.EX UP0, UPT, UR7, URZ, UPT, UP0 ;  /* 0x000000ff0700728c */ /* 0x000fd2000bf05300 */
[----:B------:R-:W-:Y:S05]  /*01a0*/  BRA.U UP0, `(.L_x_2) ;  /* 0x0000000100247547 */ /* 0x000fea000b800000 */
[----:B------:R-:W2:Y:S02]  /*01b0*/  LDCU.64 UR6, c[0x0][0x8a8] ;  /* 0x00011500ff0677ac */ /* 0x000ea40008000a00 */
[----:B--2---:R-:W-:-:S04]  /*01c0*/  UISETP.NE.U32.AND UP0, UPT, UR6, URZ, UPT ;  /* 0x000000ff0600728c */ /* 0x004fc8000bf05070 */
[----:B------:R-:W-:-:S09]  /*01d0*/  UISETP.NE.AND.EX UP0, UPT, UR7, URZ, UPT, UP0 ;  /* 0x000000ff0700728c */ /* 0x000fd2000bf05300 */
[----:B------:R-:W-:Y:S05]  /*01e0*/  BRA.U !UP0, `(.L_x_3) ;  /* 0x00000001080c7547 */ /* 0x000fea000b800000 */
[----:B------:R-:W2:Y:S02]  /*01f0*/  LDC.64 R78, c[0x0][0x8a8] ;  /* 0x00022a00ff4e7b82 */ /* 0x000ea40000000a00 */
[----:B--2---:R2:W5:Y:S01]  /*0200*/  LDG.E R78, desc[UR40][R78.64] ;  /* 0x000000284e4e7981 */ /* 0x004562000c1e1900 */
[----:B------:R-:W-:Y:S05]  /*0210*/  BRA `(.L_x_2) ;  /* 0x0000000000087947 */ /* 0x000fea0003800000 */
.L_x_3:
[----:B------:R-:W2:Y:S02]  /*0220*/  LDCU UR6, c[0x0][0x8a0] ;  /* 0x00011400ff0677ac */ /* 0x000ea40008000800 */
[----:B--2---:R-:W-:Y:S02]  /*0230*/  MOV R78, UR6 ;  /* 0x00000006004e7c02 */ /* 0x004fe40008000f00 */
.L_x_2:
[----:B------:R-:W-:Y:S01]  /*0240*/  IMAD.U32 R0, RZ, RZ, UR8 ;  /* 0x00000008ff007e24 */ /* 0x000fe2000f8e00ff */
[----:B------:R-:W-:Y:S04]  /*0250*/  BSSY.RECONVERGENT B0, `(.L_x_4) ;  /* 0x000000c000007945 */ /* 0x000fe80003800200 */
[C---:B------:R-:W-:Y:S02]  /*0260*/  ISETP.NE.OR P1, PT, R0.reuse, 0x1, !P5 ;  /* 0x000000010000780c */ /* 0x040fe40006f25670 */
[----:B------:R-:W-:-:S11]  /*0270*/  ISETP.NE.OR P0, PT, R0, 0x3, !P5 ;  /* 0x000000030000780c */ /* 0x000fd60006f05670 */
[----:B------:R-:W-:Y:S05]  /*0280*/  @P1 BRA `(.L_x_5) ;  /* 0x0000000000201947 */ /* 0x000fea0003800000 */
[----:B------:R-:W3:Y:S02]  /*0290*/  LDCU.64 UR6, c[0x0][0x348] ;  /* 0x00006900ff0677ac */ /* 0x000ee40008000a00 */
[----:B---3--:R-:W-:Y:S02]  /*02a0*/  UIADD3 UR10, UP1, UPT, UR6, 0x80, URZ ;  /* 0x00000080060a7890 */ /* 0x008fe4000ff3e0ff */
[----:B------:R-:W-:Y:S02]  /*02b0*/  UIADD3 UR6, UP0, UPT, UR6, 0x180, URZ ;  /* 0x0000018006067890 */ /* 0x000fe4000ff1e0ff */
[----:B------:R-:W-:Y:S02]  /*02c0*/  UIADD3.X UR11, UPT, UPT, URZ, UR7, URZ, UP1, !UPT ;  /* 0x00000007ff0b7290 */ /* 0x000fe40008ffe4ff */
[----:B------:R-:W-:-:S07]  /*02d0*/  UIADD3.X UR7, UPT, UPT, URZ, UR7, URZ, UP0, !UPT ;  /* 0x00000007ff077290 */ /* 0x000fce00087fe4ff */
[----:B------:R3:W-:Y:S02]  /*02e0*/  UTMACCTL.PF [UR10] ;  /* 0x000000000a0079b9 */ /* 0x0007e40008040000 */
[----:B------:R3:W-:Y:S02]  /*02f0*/  UTMACCTL.PF [UR6] ;  /* 0x00000000060079b9 */ /* 0x0007e40008040000 */
[----:B---3--:R-:W-:Y:S01]  /*0300*/  NOP ;  /* 0x0000000000007918 */ /* 0x008fe20000000000 */
.L_x_5:
[----:B------:R-:W-:Y:S05]  /*0310*/  BSYNC.RECONVERGENT B0 ;  /* 0x0000000000007941 */ /* 0x000fea0003800200 */
.L_x_4:
[----:B------:R-:W-:Y:S04]  /*0320*/  BSSY.RECONVERGENT B0, `(.L_x_6) ;  /* 0x000000a000007945 */ /* 0x000fe80003800200 */
        /* <DEDUP_REMOVED lines=9> */
.L_x_7:
[----:B------:R-:W-:Y:S05]  /*03c0*/  BSYNC.RECONVERGENT B0 ;  /* 0x0000000000007941 */ /* 0x000fea0003800200 */
.L_x_6:
[----:B------:R-:W3:Y:S01]  /*03d0*/  LDCU.64 UR6, c[0x0][0x888] ;  /* 0x00011100ff0677ac */ /* 0x000ee20008000a00 */
[----:B------:R-:W-:Y:S02]  /*03e0*/  UISETP.EQ.U32.AND UP1, UPT, UR4, URZ, UPT ;  /* 0x000000ff0400728c */ /* 0x000fe4000bf22070 */
[----:B------:R-:W-:Y:S02]  /*03f0*/  UPLOP3.LUT UP2, UPT, UPT, UPT, UPT, 0x80, 0x8 ;  /* 0x000000000008789c */ /* 0x000fe40003f4f070 */
[----:B---3--:R-:W-:-:S04]  /*0400*/  UISETP.NE.U32.AND UP0, UPT, UR6, URZ, UPT ;  /* 0x000000ff0600728c */ /* 0x008fc8000bf05070 */
[----:B------:R-:W-:-:S04]  /*0410*/  UISETP.NE.AND.EX UP0, UPT, UR7, URZ, UPT, UP0 ;  /* 0x000000ff0700728c */ /* 0x000fc8000bf05300 */
[----:B------:R-:W-:-:S04]  /*0420*/  UISETP.EQ.OR.EX UP3, UPT, UR5, URZ, !UP0, UP1 ;  /* 0x000000ff0500728c */ /* 0x000fc8000c762710 */
[----:B------:R-:W-:-:S05]  /*0430*/  UP2UR UR44, UPR, URZ, 0x8 ;  /* 0x00000008ff2c7883 */ /* 0x000fca0008000000 */
[----:B------:R-:W-:Y:S07]  /*0440*/  BRA.U !UP3, `(.L_x_8) ;  /* 0x000000010b207547 */ /* 0x000fee000b800000 */
[----:B------:R-:W-:Y:S01]  /*0450*/  UISETP.NE.U32.AND UP2, UPT, UR4, URZ, UPT ;  /* 0x000000ff0400728c */ /* 0x000fe2000bf45070 */
[----:B-----5:R-:W-:Y:S01]  /*0460*/  FSETP.NEU.AND P0, PT, R81, RZ, PT ;  /* 0x000000ff5100720b */ /* 0x020fe20003f0d000 */
[----:B------:R-:W-:Y:S02]  /*0470*/  USEL UR4, URZ, 0xffffffff, UP0 ;  /* 0xffffffffff047887 */ /* 0x000fe40008000000 */
[----:B------:R-:W-:-:S10]  /*0480*/  UISETP.NE.AND.EX UP2, UPT, UR5, URZ, UPT, UP2 ;  /* 0x000000ff0500728c */ /* 0x000fd4000bf45320 */
[----:B------:R-:W-:Y:S01]  /*0490*/  VOTEU.ANY UP1, P0 ;  /* 0x0000000000ff7886 */ /* 0x000fe20000020100 */
[----:B------:R-:W-:-:S04]  /*04a0*/  @!UP2 USEL UR4, URZ, 0xffffffff, UP1 ;  /* 0xffffffffff04a887 */ /* 0x000fc80008800000 */
[----:B------:R-:W-:-:S04]  /*04b0*/  ULOP3.LUT UR4, UR4, 0x1, URZ, 0xc0, !UPT ;  /* 0x0000000104047892 */ /* 0x000fc8000f8ec0ff */
[----:B------:R-:W-:-:S11]  /*04c0*/  UISETP.NE.U32.AND UP2, UPT, UR4, 0x1, UPT ;  /* 0x000000010400788c */ /* 0x000fd6000bf45070 */
.L_x_8:
[----:B-1----:R-:W1:Y:S01]  /*04d0*/  SHFL.IDX PT, R2, R169, RZ, 0x1f ;  /* 0x00001fffa9027589 */ /* 0x002e6200000e0000 */
[----:B------:R-:W-:-:S04]  /*04e0*/  UISETP.NE.AND UP1, UPT, UR8, 0x2, UPT ;  /* 0x000000020800788c */ /* 0x000fc8000bf25270 */
[----:B------:R-:W-:Y:S01]  /*04f0*/  USEL UR13, URZ, 0x1, UP1 ;  /* 0x00000001ff0d7887 */ /* 0x000fe20008800000 */
[----:B-1----:R-:W-:-:S13]  /*0500*/  ISETP.NE.AND P0, PT, R2, RZ, PT ;  /* 0x000000ff0200720c */ /* 0x002fda0003f05270 */
[----:B------:R-:W-:Y:S05]  /*0510*/  @P0 BRA `(.L_x_9) ;  /* 0x0000000000500947 */ /* 0x000fea0003800000 */
[----:B------:R-:W1:Y:S01]  /*0520*/  S2UR UR5, SR_CgaCtaId ;  /* 0x00000000000579c3 */ /* 0x000e620000008800 */
[----:B------:R-:W-:Y:S01]  /*0530*/  UMOV UR6, 0x400 ;  /* 0x0000040000067882 */ /* 0x000fe20000000000 */
[----:B------:R-:W-:Y:S01]  /*0540*/  UMOV UR4, 0x1 ;  /* 0x0000000100047882 */ /* 0x000fe20000000000 */
[----:B------:R-:W-:Y:S01]  /*0550*/  ELECT P0, URZ, PT ;  /* 0x0000000000ff782f */ /* 0x000fe20003800000 */
[----:B-1----:R-:W-:Y:S02]  /*0560*/  ULEA UR5, UR5, UR6, 0x18 ;  /* 0x0000000605057291 */ /* 0x002fe4000f8ec0ff */
[----:B------:R-:W-:-:S04]  /*0570*/  UIADD3 UR6, UPT, UPT, -UR4, 0x100000, URZ ;  /* 0x0010000004067890 */ /* 0x000fc8000fffe1ff */
[----:B------:R-:W-:Y:S02]  /*0580*/  USHF.L.U32 UR7, UR6, 0xb, URZ ;  /* 0x0000000b06077899 */ /* 0x000fe400080006ff */
[----:B------:R-:W-:Y:S01]  /*0590*/  USHF.L.U32 UR6, UR6, 0x1, URZ ;  /* 0x0000000106067899 */ /* 0x000fe200080006ff */
[----:B------:R-:W1:Y:S11]  /*05a0*/  FENCE.VIEW.ASYNC.S ;  /* 0x00000000000073c6 */ /* 0x000e760000000000 */
[----:B-1----:R1:W3:Y:S01]  /*05b0*/  SYNCS.EXCH.64 URZ, [UR5], UR6 ;  /* 0x0000000605ff75b2 */ /* 0x0022e20008000100 */
[----:B------:R1:W4:Y:S01]  /*05c0*/  SYNCS.EXCH.64 URZ, [UR5+0x28], UR6 ;  /* 0x0000280605ff75b2 */ /* 0x0003220008000100 */
[----:B------:R1:W1:Y:S01]  /*05d0*/  SYNCS.EXCH.64 URZ, [UR5+0x8], UR6 ;  /* 0x0000080605ff75b2 */ /* 0x0002620008000100 */
[----:B------:R1:W1:Y:S01]  /*05e0*/  SYNCS.EXCH.64 URZ, [UR5+0x30], UR6 ;  /* 0x0000300605ff75b2 */ /* 0x0002620008000100 */
[----:B------:R1:W1:Y:S01]  /*05f0*/  SYNCS.EXCH.64 URZ, [UR5+0x10], UR6 ;  /* 0x0000100605ff75b2 */ /* 0x0002620008000100 */
[----:B------:R1:W1:Y:S01]  /*0600*/  SYNCS.EXCH.64 URZ, [UR5+0x38], UR6 ;  /* 0x0000380605ff75b2 */ /* 0x0002620008000100 */
[----:B------:R1:W1:Y:S01]  /*0610*/  SYNCS.EXCH.64 URZ, [UR5+0x18], UR6 ;  /* 0x0000180605ff75b2 */ /* 0x0002620008000100 */
[----:B------:R1:W1:Y:S01]  /*0620*/  SYNCS.EXCH.64 URZ, [UR5+0x40], UR6 ;  /* 0x0000400605ff75b2 */ /* 0x0002620008000100 */
[----:B------:R1:W1:Y:S01]  /*0630*/  SYNCS.EXCH.64 URZ, [UR5+0x20], UR6 ;  /* 0x0000200605ff75b2 */ /* 0x0002620008000100 */
[----:B------:R1:W1:Y:S01]  /*0640*/  SYNCS.EXCH.64 URZ, [UR5+0x48], UR6 ;  /* 0x0000480605ff75b2 */ /* 0x0002620008000100 */
[----:B------:R-:W-:Y:S01]  /*0650*/  NOP ;  /* 0x0000000000007918 */ /* 0x000fe20000000000 */
.L_x_9:
[----:B------:R-:W2:Y:S01]  /*0660*/  SHFL.IDX PT, R2, R169, RZ, 0x1f ;  /* 0x00001fffa9027589 */ /* 0x000ea200000e0000 */
[----:B------:R-:W-:Y:S01]  /*0670*/  NOP ;  /* 0x0000000000007918 */ /* 0x000fe20000000000 */
[----:B--2---:R-:W-:-:S13]  /*0680*/  ISETP.NE.AND P0, PT, R2, 0x1, PT ;  /* 0x000000010200780c */ /* 0x004fda0003f05270 */
[----:B------:R-:W-:Y:S05]  /*0690*/  @P0 BRA `(.L_x_10) ;  /* 0x0000000000400947 */ /* 0x000fea0003800000 */
[----:B-1----:R-:W1:Y:S01]  /*06a0*/  S2UR UR6, SR_CgaCtaId ;  /* 0x00000000000679c3 */ /* 0x002e620000008800 */
[----:B------:R-:W-:Y:S01]  /*06b0*/  UMOV UR7, 0x400 ;  /* 0x0000040000077882 */ /* 0x000fe20000000000 */
[----:B------:R-:W-:Y:S01]  /*06c0*/  UMOV UR5, 0x20 ;  /* 0x0000002000057882 */ /* 0x000fe20000000000 */
[----:B------:R-:W-:Y:S01]  /*06d0*/  UMOV UR4, 0x80 ;  /* 0x0000008000047882 */ /* 0x000fe20000000000 */
[----:B------:R-:W-:-:S04]  /*06e0*/  UIADD3 UR10, UPT, UPT, -UR5, 0x100000, URZ ;  /* 0x00100000050a7890 */ /* 0x000fc8000fffe1ff */
[----:B------:R-:W-:Y:S02]  /*06f0*/  USHF.L.U32 UR11, UR10, 0xb, URZ ;  /* 0x0000000b0a0b7899 */ /* 0x000fe400080006ff */
[----:B------:R-:W-:Y:S02]  /*0700*/  USHF.L.U32 UR10, UR10, 0x1, URZ ;  /* 0x000000010a0a7899 */ /* 0x000fe400080006ff */
[----:B------:R-:W-:-:S04]  /*0710*/  UIADD3 UR4, UPT, UPT, -UR4, 0x100000, URZ ;  /* 0x0010000004047890 */ /* 0x000fc8000fffe1ff */
[----:B------:R-:W-:Y:S02]  /*0720*/  USHF.L.U32 UR5, UR4, 0xb, URZ ;  /* 0x0000000b04057899 */ /* 0x000fe400080006ff */
[----:B------:R-:W-:Y:S01]  /*0730*/  USHF.L.U32 UR4, UR4, 0x1, URZ ;  /* 0x0000000104047899 */ /* 0x000fe200080006ff */
[----:B------:R-:W-:Y:S01]  /*0740*/  ELECT P0, URZ, PT ;  /* 0x0000000000ff782f */ /* 0x000fe20003800000 */
[----:B-1----:R-:W-:Y:S01]  /*0750*/  ULEA UR6, UR6, UR7, 0x18 ;  /* 0x0000000706067291 */ /* 0x002fe2000f8ec0ff */
[----:B------:R-:W1:Y:S11]  /*0760*/  FENCE.VIEW.ASYNC.S ;  /* 0x00000000000073c6 */ /* 0x000e760000000000 */
[----:B-1----:R2:W1:Y:S01]  /*0770*/  SYNCS.EXCH.64 URZ, [UR6+0x50], UR10 ;  /* 0x0000500a06ff75b2 */ /* 0x0024620008000100 */
[----:B------:R2:W1:Y:S02]  /*0780*/  SYNCS.EXCH.64 URZ, [UR6+0x58], UR4 ;  /* 0x0000580406ff75b2 */ /* 0x0004640008000100 */
[----:B--2---:R-:W-:Y:S01]  /*0790*/  NOP ;  /* 0x0000000000007918 */ /* 0x004fe20000000000 */
.L_x_10:
[----:B------:R-:W2:Y:S01]  /*07a0*/  SHFL.IDX PT, R2, R169, RZ, 0x1f ;  /* 0x00001fffa9027589 */ /* 0x000ea200000e0000 */
[----:B------:R-:W-:Y:S01]  /*07b0*/  NOP ;  /* 0x0000000000007918 */ /* 0x000fe20000000000 */
[----:B--2---:R-:W-:-:S13]  /*07c0*/  ISETP.NE.AND P0, PT, R2, 0x3, PT ;  /* 0x000000030200780c */ /* 0x004fda0003f05270 */
[----:B------:R-:W-:Y:S05]  /*07d0*/  @P0 BRA `(.L_x_11) ;  /* 0x0000000000300947 */ /* 0x000fea0003800000 */
[----:B-1----:R-:W1:Y:S01]  /*07e0*/  S2UR UR5, SR_CgaCtaId ;  /* 0x00000000000579c3 */ /* 0x002e620000008800 */
        /* <DEDUP_REMOVED lines=8> */
[----:B-1----:R2:W1:Y:S01]  /*0870*/  SYNCS.EXCH.64 URZ, [UR5+0x60], UR6 ;  /* 0x0000600605ff75b2 */ /* 0x0024620008000100 */
[----:B------:R2:W1:Y:S02]  /*0880*/  SYNCS.EXCH.64 URZ, [UR5+0x68], UR6 ;  /* 0x0000680605ff75b2 */ /* 0x0004640008000100 */
[----:B--2---:R-:W-:Y:S01]  /*0890*/  NOP ;  /* 0x0000000000007918 */ /* 0x004fe20000000000 */
.L_x_11:
[----:B------:R-:W2:Y:S01]  /*08a0*/  SHFL.IDX PT, R2, R169, RZ, 0x1f ;  /* 0x00001fffa9027589 */ /* 0x000ea200000e0000 */
[----:B------:R-:W-:Y:S01]  /*08b0*/  NOP ;  /* 0x0000000000007918 */ /* 0x000fe20000000000 */
[----:B--2---:R-:W-:-:S13]  /*08c0*/  ISETP.NE.AND P0, PT, R2, 0x4, PT ;  /* 0x000000040200780c */ /* 0x004fda0003f05270 */
[----:B------:R-:W-:Y:S05]  /*08d0*/  @P0 BRA `(.L_x_12) ;  /* 0x00000000004c0947 */ /* 0x000fea0003800000 */
[----:B-1----:R-:W1:Y:S01]  /*08e0*/  S2UR UR5, SR_CgaCtaId ;  /* 0x00000000000579c3 */ /* 0x002e620000008800 */
[----:B------:R-:W-:Y:S01]  /*08f0*/  UMOV UR7, 0x100 ;  /* 0x0000010000077882 */ /* 0x000fe20000000000 */
[----:B------:R-:W-:Y:S01]  /*0900*/  UMOV UR6, 0x400 ;  /* 0x0000040000067882 */ /* 0x000fe20000000000 */
[----:B------:R-:W-:Y:S01]  /*0910*/  USEL UR7, UR7, 0xe0, UP2 ;  /* 0x000000e007077887 */ /* 0x000fe20009000000 */
[----:B------:R-:W-:Y:S01]  /*0920*/  UMOV UR4, 0x1 ;  /* 0x0000000100047882 */ /* 0x000fe20000000000 */
[----:B------:R-:W-:Y:S01]  /*0930*/  ELECT P0, URZ, PT ;  /* 0x0000000000ff782f */ /* 0x000fe20003800000 */
[----:B------:R-:W-:-:S04]  /*0940*/  UIADD3 UR10, UPT, UPT, -UR4, 0x100000, URZ ;  /* 0x00100000040a7890 */ /* 0x000fc8000fffe1ff */
[----:B------:R-:W-:Y:S02]  /*0950*/  USHF.L.U32 UR11, UR10, 0xb, URZ ;  /* 0x0000000b0a0b7899 */ /* 0x000fe400080006ff */
[----:B------:R-:W-:Y:S02]  /*0960*/  USHF.L.U32 UR10, UR10, 0x1, URZ ;  /* 0x000000010a0a7899 */ /* 0x000fe400080006ff */
[----:B-1----:R-:W-:Y:S02]  /*0970*/  ULEA UR5, UR5, UR6, 0x18 ;  /* 0x0000000605057291 */ /* 0x002fe4000f8ec0ff */
[----:B------:R-:W-:-:S04]  /*0980*/  UIADD3 UR6, UPT, UPT, -UR7, 0x100000, URZ ;  /* 0x0010000007067890 */ /* 0x000fc8000fffe1ff */
[----:B------:R-:W-:Y:S02]  /*0990*/  USHF.L.U32 UR7, UR6, 0xb, URZ ;  /* 0x0000000b06077899 */ /* 0x000fe400080006ff */
[----:B------:R-:W-:Y:S01]  /*09a0*/  USHF.L.U32 UR6, UR6, 0x1, URZ ;  /* 0x0000000106067899 */ /* 0x000fe200080006ff */
[----:B------:R-:W1:Y:S03]  /*09b0*/  FENCE.VIEW.ASYNC.S ;  /* 0x00000000000073c6 */ /* 0x000e660000000000 */
[----:B-1----:R2:W1:Y:S08]  /*09c0*/  SYNCS.EXCH.64 URZ, [UR5+0x70], UR10 ;  /* 0x0000700a05ff75b2 */ /* 0x0024700008000100 */
[----:B------:R2:W1:Y:S01]  /*09d0*/  SYNCS.EXCH.64 URZ, [UR5+0x80], UR6 ;  /* 0x0000800605ff75b2 */ /* 0x0004620008000100 */
[----:B------:R2:W1:Y:S01]  /*09e0*/  SYNCS.EXCH.64 URZ, [UR5+0x78], UR10 ;  /* 0x0000780a05ff75b2 */ /* 0x0004620008000100 */
[----:B------:R2:W1:Y:S02]  /*09f0*/  SYNCS.EXCH.64 URZ, [UR5+0x88], UR6 ;  /* 0x0000880605ff75b2 */ /* 0x0004640008000100 */
[----:B--2---:R-:W-:Y:S01]  /*0a00*/  NOP ;  /* 0x0000000000007918 */ /* 0x004fe20000000000 */
.L_x_12:
        /* <DEDUP_REMOVED lines=18> */
[----:B------:R2:W1:Y:S01]  /*0b30*/  SYNCS.EXCH.64 URZ, [UR6+0xb0], UR4 ;  /* 0x0000b00406ff75b2 */ /* 0x0004620008000100 */
[----:B------:R2:W1:Y:S01]  /*0b40*/  SYNCS.EXCH.64 URZ, [UR6+0x98], UR10 ;  /* 0x0000980a06ff75b2 */ /* 0x0004620008000100 */
[----:B------:R2:W1:Y:S01]  /*0b50*/  SYNCS.EXCH.64 URZ, [UR6+0xb8], UR4 ;  /* 0x0000b80406ff75b2 */ /* 0x0004620008000100 */
[----:B------:R2:W1:Y:S01]  /*0b60*/  SYNCS.EXCH.64 URZ, [UR6+0xa0], UR10 ;  /* 0x0000a00a06ff75b2 */ /* 0x0004620008000100 */
[----:B------:R2:W1:Y:S01]  /*0b70*/  SYNCS.EXCH.64 URZ, [UR6+0xc0], UR4 ;  /* 0x0000c00406ff75b2 */ /* 0x0004620008000100 */
[----:B------:R2:W1:Y:S01]  /*0b80*/  SYNCS.EXCH.64 URZ, [UR6+0xa8], UR10 ;  /* 0x0000a80a06ff75b2 */ /* 0x0004620008000100 */
[----:B------:R2:W1:Y:S02]  /*0b90*/  SYNCS.EXCH.64 URZ, [UR6+0xc8], UR4 ;  /* 0x0000c80406ff75b2 */ /* 0x0004640008000100 */
[----:B--2---:R-:W-:Y:S01]  /*0ba0*/  NOP ;  /* 0x0000000000007918 */ /* 0x004fe20000000000 */
.L_x_13:
        /* <DEDUP_REMOVED lines=14> */
[----:B------:R2:W1:Y:S01]  /*0c90*/  SYNCS.EXCH.64 URZ, [UR5+0xe0], UR6 ;  /* 0x0000e00605ff75b2 */ /* 0x0004620008000100 */
[----:B------:R2:W1:Y:S01]  /*0ca0*/  SYNCS.EXCH.64 URZ, [UR5+0xd8], UR6 ;  /* 0x0000d80605ff75b2 */ /* 0x0004620008000100 */
[----:B------:R2:W1:Y:S02]  /*0cb0*/  SYNCS.EXCH.64 URZ, [UR5+0xe8], UR6 ;  /* 0x0000e80605ff75b2 */ /* 0x0004640008000100 */
[----:B--2---:R-:W-:Y:S01]  /*0cc0*/  NOP ;  /* 0x0000000000007918 */ /* 0x004fe20000000000 */
.L_x_14:
[----:B-1----:R-:W1:Y:S01]  /*0cd0*/  S2UR UR5, SR_CTAID.X ;  /* 0x00000000000579c3 */ /* 0x002e620000002500 */
[----:B------:R-:W-:-:S05]  /*0ce0*/  CS2R.32 R165, SR_CgaSize ;  /* 0x0000000000a57805 */ /* 0x000fca0000008a00 */
[----:B------:R-:W-:-:S05]  /*0cf0*/  IMAD R165, R165, -0xa0, RZ ;  /* 0xffffff60a5a57824 */ /* 0x000fca00078e02ff */
[----:B------:R-:W-:-:S14]  /*0d00*/  R2UR UR7, R165 ;  /* 0x00000000a50772ca */ /* 0x000fdc00000e0000 */
[----:B------:R-:W2:Y:S01]  /*0d10*/  LDCU UR7, c[0x0][UR7+0x2b0] ;  /* 0x00005600070777ac */ /* 0x000ea20008000800 */
[----:B------:R-:W-:Y:S01]  /*0d20*/  NOP ;  /* 0x0000000000007918 */ /* 0x000fe20000000000 */
[----:B------:R-:W-:-:S05]  /*0d30*/  CS2R.32 R165, SR_CgaSize ;  /* 0x0000000000a57805 */ /* 0x000fca0000008a00 */
[----:B------:R-:W-:-:S05]  /*0d40*/  IMAD R165, R165, -0xa0, RZ ;  /* 0xffffff60a5a57824 */ /* 0x000fca00078e02ff */
[----:B------:R-:W-:-:S14]  /*0d50*/  R2UR UR6, R165 ;  /* 0x00000000a50672ca */ /* 0x000fdc00000e0000 */
[----:B------:R-:W3:Y:S01]  /*0d60*/  LDCU UR6, c[0x0][UR6+0x2b4] ;  /* 0x00005680060677ac */ /* 0x000ee20008000800 */
[----:B------:R-:W4:Y:S08]  /*0d70*/  S2UR UR4, SR_CTAID.Y ;  /* 0x00000000000479c3 */ /* 0x000f300000002600 */
[----:B------:R-:W3:Y:S01]  /*0d80*/  LDC R9, c[0x0][0xb24] ;  /* 0x0002c900ff097b82 */ /* 0x000ee20000000800 */
[----:B-1----:R-:W-:-:S02]  /*0d90*/  I2FP.F32.U32 R5, UR5 ;  /* 0x0000000500057c45 */ /* 0x002fc40008201000 */
[----:B------:R-:W-:-:S05]  /*0da0*/  CS2R.32 R3, SR_CgaSize ;  /* 0x0000000000037805 */ /* 0x000fca0000008a00 */
[----:B------:R-:W-:-:S06]  /*0db0*/  IMAD R3, R3, -0xa0, RZ ;  /* 0xffffff6003037824 */ /* 0x000fcc00078e02ff */
[----:B------:R-:W1:Y:S01]  /*0dc0*/  LDC R3, c[0x0][R3+0x2a0] ;  /* 0x0000a80003037b82 */ /* 0x000e620000000800 */
[----:B------:R-:W-:Y:S01]  /*0dd0*/  MOV R165, UR5 ;  /* 0x0000000500a57c02 */ /* 0x000fe20008000f00 */
[----:B--2---:R-:W-:Y:S01]  /*0de0*/  FMUL R5, R5, UR7 ;  /* 0x0000000705057c20 */ /* 0x004fe20008400000 */
[----:B----4-:R-:W-:Y:S02]  /*0df0*/  I2FP.F32.U32 R4, UR4 ;  /* 0x0000000400047c45 */ /* 0x010fe40008201000 */
[----:B------:R-:W-:-:S05]  /*0e00*/  CS2R.32 R2, SR_CgaSize ;  /* 0x0000000000027805 */ /* 0x000fca0000008a00 */
[----:B------:R-:W-:-:S06]  /*0e10*/  IMAD R2, R2, -0xa0, RZ ;  /* 0xffffff6002027824 */ /* 0x000fcc00078e02ff */
[----:B------:R-:W2:Y:S01]  /*0e20*/  LDC R2, c[0x0][R2+0x2a4] ;  /* 0x0000a90002027b82 */ /* 0x000ea20000000800 */
[----:B------:R-:W4:Y:S01]  /*0e30*/  F2I.U32.TRUNC.NTZ R154, R5 ;  /* 0x00000005009a7305 */ /* 0x000f22000020f000 */
[----:B------:R-:W-:Y:S01]  /*0e40*/  MOV R155, UR4 ;  /* 0x00000004009b7c02 */ /* 0x000fe20008000f00 */
[----:B---3--:R-:W-:-:S05]  /*0e50*/  FMUL R4, R4, UR6 ;  /* 0x0000000604047c20 */ /* 0x008fca0008400000 */
[----:B------:R-:W-:Y:S01]  /*0e60*/  BAR.SYNC.DEFER_BLOCKING 0x0 ;  /* 0x0000000000007b1d */ /* 0x000fe20000010000 */
[----:B------:R-:W-:-:S05]  /*0e70*/  ISETP.GE.AND P0, PT, R9, 0x1, PT ;  /* 0x000000010900780c */ /* 0x000fca0003f06270 */
[----:B------:R-:W3:Y:S02]  /*0e80*/  F2I.U32.TRUNC.NTZ R143, R4 ;  /* 0x00000004008f7305 */ /* 0x000ee4000020f000 */
[----:B------:R-:W2:Y:S01]  /*0e90*/  S2UR UR36, SR_CTAID.Z ;  /* 0x00000000002479c3 */ /* 0x000ea20000002700 */
[----:B----4-:R-:W-:-:S05]  /*0ea0*/  IADD3 R154, PT, PT, -R154, RZ, RZ ;  /* 0x000000ff9a9a7210 */ /* 0x010fca0007ffe1ff */
[----:B-1----:R-:W-:Y:S01]  /*0eb0*/  IMAD R154, R3, R154, UR5 ;  /* 0x00000005039a7e24 */ /* 0x002fe2000f8e029a */
[----:B---3--:R-:W-:-:S05]  /*0ec0*/  IADD3 R143, PT, PT, -R143, RZ, RZ ;  /* 0x000000ff8f8f7210 */ /* 0x008fca0007ffe1ff */
[----:B--2---:R-:W-:Y:S01]  /*0ed0*/  IMAD R143, R2, R143, UR4 ;  /* 0x00000004028f7e24 */ /* 0x004fe2000f8e028f */
[----:B------:R-:W-:Y:S06]  /*0ee0*/  @!P0 BRA `(.L_x_15) ;  /* 0x0000000000b88947 */ /* 0x000fec0003800000 */
[----:B------:R-:W1:Y:S01]  /*0ef0*/  LDC.64 R4, c[0x0][0xb18] ;  /* 0x0002c600ff047b82 */ /* 0x000e620000000a00 */
[----:B------:R-:W-:-:S07]  /*0f00*/  ISETP.NE.AND P0, PT, R9, 0x1, PT ;  /* 0x000000010900780c */ /* 0x000fce0003f05270 */
[----:B------:R-:W2:Y:S08]  /*0f10*/  LDC R10, c[0x0][0xb0c] ;  /* 0x0002c300ff0a7b82 */ /* 0x000eb00000000800 */
[----:B------:R-:W3:Y:S08]  /*0f20*/  LDC R11, c[0x0][0x370] ;  /* 0x0000dc00ff0b7b82 */ /* 0x000ef00000000800 */
[----:B------:R-:W4:Y:S01]  /*0f30*/  LDC R12, c[0x0][0x374] ;  /* 0x0000dd00ff0c7b82 */ /* 0x000f220000000800 */
[----:B-1----:R-:W-:-:S07]  /*0f40*/  ISETP.NE.AND P1, PT, R4, 0x1, PT ;  /* 0x000000010400780c */ /* 0x002fce0003f25270 */
[----:B------:R-:W3:Y:S01]  /*0f50*/  LDC.64 R6, c[0x0][0xb10] ;  /* 0x0002c400ff067b82 */ /* 0x000ee20000000a00 */
[----:B--2---:R-:W-:-:S07]  /*0f60*/  ISETP.NE.AND P2, PT, R10, 0x1, PT ;  /* 0x000000010a00780c */ /* 0x004fce0003f45270 */
[----:B------:R-:W1:Y:S08]  /*0f70*/  LDC R8, c[0x0][0xb20] ;  /* 0x0002c800ff087b82 */ /* 0x000e700000000800 */
[----:B------:R-:W2:Y:S01]  /*0f80*/  LDC.64 R2, c[0x0][0xb28] ;  /* 0x0002ca00ff027b82 */ /* 0x000ea20000000a00 */
[----:B----4-:R-:W-:-:S04]  /*0f90*/  IMAD.HI.U32 R13, R12, R5, RZ ;  /* 0x000000050c0d7227 */ /* 0x010fc800078e00ff */
[----:B------:R-:W-:-:S04]  /*0fa0*/  IMAD.HI.U32 R5, R155, R5, RZ ;  /* 0x000000059b057227 */ /* 0x000fc800078e00ff */
[----:B---3--:R-:W-:-:S04]  /*0fb0*/  IMAD.HI.U32 R14, R11, R6, RZ ;  /* 0x000000060b0e7227 */ /* 0x008fc800078e00ff */
[----:B------:R-:W-:Y:S01]  /*0fc0*/  IMAD.HI.U32 R16, R165, R6, RZ ;  /* 0x00000006a5107227 */ /* 0x000fe200078e00ff */
[-C--:B------:R-:W-:Y:S02]  /*0fd0*/  @P2 SHF.R.U32.HI R11, RZ, R7.reuse, R14 ;  /* 0x00000007ff0b2219 */ /* 0x080fe4000001160e */
[-C--:B-1----:R-:W-:Y:S02]  /*0fe0*/  @P1 SHF.R.U32.HI R12, RZ, R8.reuse, R13 ;  /* 0x00000008ff0c1219 */ /* 0x082fe4000001160d */
[----:B------:R-:W-:Y:S02]  /*0ff0*/  SHF.R.U32.HI R8, RZ, R8, R5 ;  /* 0x00000008ff087219 */ /* 0x000fe40000011605 */
[----:B------:R-:W-:Y:S02]  /*1000*/  SHF.R.U32.HI R16, RZ, R7, R16 ;  /* 0x00000007ff107219 */ /* 0x000fe40000011610 */
[----:B------:R-:W-:Y:S01]  /*1010*/  SEL R5, R155, R8, !P1 ;  /* 0x000000089b057207 */ /* 0x000fe20004800000 */
[----:B--2---:R-:W-:Y:S01]  /*1020*/  IMAD.HI.U32 R14, R12, R2, RZ ;  /* 0x000000020c0e7227 */ /* 0x004fe200078e00ff */
[----:B------:R-:W-:-:S03]  /*1030*/  SEL R7, R165, R16, !P2 ;  /* 0x00000010a5077207 */ /* 0x000fc60005000000 */
[----:B------:R-:W-:Y:S01]  /*1040*/  IMAD.HI.U32 R6, R11, R2, RZ ;  /* 0x000000020b067227 */ /* 0x000fe200078e00ff */
[----:B------:R-:W-:-:S04]  /*1050*/  @P0 SHF.R.U32.HI R12, RZ, R3, R14 ;  /* 0x00000003ff0c0219 */ /* 0x000fc8000001160e */
[----:B------:R-:W-:Y:S01]  /*1060*/  @P0 SHF.R.U32.HI R11, RZ, R3, R6 ;  /* 0x00000003ff0b0219 */ /* 0x000fe20000011606 */
[----:B------:R-:W-:-:S04]  /*1070*/  IMAD R12, R12, R9, RZ ;  /* 0x000000090c0c7224 */ /* 0x000fc800078e02ff */
[----:B------:R-:W-:Y:S01]  /*1080*/  IMAD R6, R11, R9, RZ ;  /* 0x000000090b067224 */ /* 0x000fe200078e02ff */
[----:B------:R-:W-:-:S04]  /*1090*/  ISETP.GE.AND P1, PT, R5, R12, PT ;  /* 0x0000000c0500720c */ /* 0x000fc80003f26270 */
[----:B------:R-:W-:Y:S01]  /*10a0*/  ISETP.GE.OR P1, PT, R7, R6, P1 ;  /* 0x000000060700720c */ /* 0x000fe20000f26670 */
[----:B------:R-:W-:-:S05]  /*10b0*/  IMAD.HI.U32 R6, R5, R2, RZ ;  /* 0x0000000205067227 */ /* 0x000fca00078e00ff */
[----:B------:R-:W-:-:S04]  /*10c0*/  SHF.R.U32.HI R6, RZ, R3, R6 ;  /* 0x00000003ff067219 */ /* 0x000fc80000011606 */
[----:B------:R-:W-:-:S03]  /*10d0*/  SEL R6, R5, R6, !P0 ;  /* 0x0000000605067207 */ /* 0x000fc60004000000 */
[----:B------:R-:W-:Y:S01]  /*10e0*/  @!P1 IMAD.HI.U32 R8, R7, R2, RZ ;  /* 0x0000000207089227 */ /* 0x000fe200078e00ff */
[----:B------:R-:W-:-:S04]  /*10f0*/  IADD3 R2, PT, PT, -R6, RZ, RZ ;  /* 0x000000ff06027210 */ /* 0x000fc80007ffe1ff */
[----:B------:R-:W-:Y:S01]  /*1100*/  @!P1 SHF.R.U32.HI R8, RZ, R3, R8 ;  /* 0x00000003ff089219 */ /* 0x000fe20000011608 */
[----:B------:R-:W-:-:S03]  /*1110*/  IMAD R2, R9, R2, R5 ;  /* 0x0000000209027224 */ /* 0x000fc600078e0205 */
[----:B------:R-:W-:Y:S02]  /*1120*/  @!P1 SEL R3, R7, R8, !P0 ;  /* 0x0000000807039207 */ /* 0x000fe40004000000 */
[----:B------:R-:W-:-:S03]  /*1130*/  IADD3 R8, PT, PT, -R5, RZ, RZ ;  /* 0x000000ff05087210 */ /* 0x000fc60007ffe1ff */
[--C-:B------:R-:W-:Y:S02]  /*1140*/  @!P1 IMAD.IADD R6, R6, 0x1, -R3.reuse ;  /* 0x0000000106069824 */ /* 0x100fe400078e0a03 */
[----:B------:R-:W-:Y:S01]  /*1150*/  @!P1 IMAD R3, R2, R11, R3 ;  /* 0x0000000b02039224 */ /* 0x000fe200078e0203 */
[----:B------:R-:W-:Y:S01]  /*1160*/  IADD3 R2, PT, PT, -R7, RZ, RZ ;  /* 0x000000ff07027210 */ /* 0x000fe20007ffe1ff */
[----:B------:R-:W-:Y:S02]  /*1170*/  @!P1 IMAD R5, R6, R9, R7 ;  /* 0x0000000906059224 */ /* 0x000fe400078e0207 */
[----:B------:R-:W-:Y:S02]  /*1180*/  IMAD R8, R4, R8, R155 ;  /* 0x0000000804087224 */ /* 0x000fe400078e029b */
[----:B------:R-:W-:Y:S02]  /*1190*/  @!P1 IMAD.MOV.U32 R7, RZ, RZ, R3 ;  /* 0x000000ffff079224 */ /* 0x000fe400078e0003 */
[----:B------:R-:W-:-:S02]  /*11a0*/  IMAD R2, R10, R2, R165 ;  /* 0x000000020a027224 */ /* 0x000fc400078e02a5 */
[----:B------:R-:W-:Y:S02]  /*11b0*/  IMAD R155, R5, R4, R8 ;  /* 0x00000004059b7224 */ /* 0x000fe400078e0208 */
[----:B------:R-:W-:Y:S02]  /*11c0*/  IMAD R165, R7, R10, R2 ;  /* 0x0000000a07a57224 */ /* 0x000fe400078e0202 */
.L_x_15:
[----:B------:R-:W1:Y:S01]  /*11d0*/  LDCU UR4, c[0x0][0xb30] ;  /* 0x00016600ff0477ac */ /* 0x000e620008000800 */
[----:B------:R-:W2:Y:S08]  /*11e0*/  S2UR UR37, SR_CgaCtaId ;  /* 0x00000000002579c3 */ /* 0x000eb00000008800 */
[----:B------:R-:W3:Y:S01]  /*11f0*/  LDC R72, c[0x0][0xb24] ;  /* 0x0002c900ff487b82 */ /* 0x000ee20000000800 */
[----:B-1----:R-:W-:-:S09]  /*1200*/  UISETP.NE.AND UP1, UPT, UR4, 0x1, UPT ;  /* 0x000000010400788c */ /* 0x002fd2000bf25270 */
[----:B--2---:R-:W-:Y:S05]  /*1210*/  BRA.U UP1, `(.L_x_16) ;  /* 0x0000000101407547 */ /* 0x004fea000b800000 */
[----:B------:R-:W1:Y:S08]  /*1220*/  LDC.64 R4, c[0x0][0xb10] ;  /* 0x0002c400ff047b82 */ /* 0x000e700000000a00 */
[----:B------:R-:W2:Y:S08]  /*1230*/  LDC.64 R2, c[0x0][0xb18] ;  /* 0x0002c600ff027b82 */ /* 0x000eb00000000a00 */
[----:B------:R-:W4:Y:S08]  /*1240*/  LDC R6, c[0x0][0xb20] ;  /* 0x0002c800ff067b82 */ /* 0x000f300000000800 */
[----:B------:R-:W3:Y:S01]  /*1250*/  LDC R8, c[0x0][0xb0c] ;  /* 0x0002c300ff087b82 */ /* 0x000ee20000000800 */
[----:B-1----:R-:W-:-:S05]  /*1260*/  IMAD.HI.U32 R4, R165, R4, RZ ;  /* 0x00000004a5047227 */ /* 0x002fca00078e00ff */
[----:B------:R-:W-:Y:S01]  /*1270*/  SHF.R.U32.HI R4, RZ, R5, R4 ;  /* 0x00000005ff047219 */ /* 0x000fe20000011604 */
[----:B--2---:R-:W-:Y:S01]  /*1280*/  IMAD.HI.U32 R3, R155, R3, RZ ;  /* 0x000000039b037227 */ /* 0x004fe200078e00ff */
[----:B------:R-:W-:-:S04]  /*1290*/  ISETP.NE.AND P0, PT, R2, 0x1, PT ;  /* 0x000000010200780c */ /* 0x000fc80003f05270 */
[----:B----4-:R-:W-:-:S04]  /*12a0*/  SHF.R.U32.HI R6, RZ, R6, R3 ;  /* 0x00000006ff067219 */ /* 0x010fc80000011603 */
[----:B------:R-:W-:Y:S02]  /*12b0*/  SEL R3, R155, R6, !P0 ;  /* 0x000000069b037207 */ /* 0x000fe40004000000 */
[----:B---3--:R-:W-:-:S04]  /*12c0*/  ISETP.NE.AND P1, PT, R8, 0x1, PT ;  /* 0x000000010800780c */ /* 0x008fc80003f25270 */
[----:B------:R-:W-:-:S05]  /*12d0*/  SEL R4, R165, R4, !P1 ;  /* 0x00000004a5047207 */ /* 0x000fca0004800000 */
[----:B------:R-:W-:Y:S02]  /*12e0*/  IMAD.IADD R5, R3, 0x1, -R4 ;  /* 0x0000000103057824 */ /* 0x000fe400078e0a04 */
[----:B------:R-:W-:Y:S02]  /*12f0*/  IMAD.IADD R3, R4, 0x1, -R3 ;  /* 0x0000000104037824 */ /* 0x000fe400078e0a03 */
[----:B------:R-:W-:Y:S02]  /*1300*/  IMAD R165, R5, R8, R165 ;  /* 0x0000000805a57224 */ /* 0x000fe400078e02a5 */
[----:B------:R-:W-:-:S07]  /*1310*/  IMAD R155, R3, R2, R155 ;  /* 0x00000002039b7224 */ /* 0x000fce00078e029b */
.L_x_16:
[----:B------:R-:W-:Y:S01]  /*1320*/  BAR.SYNC.DEFER_BLOCKING 0x0 ;  /* 0x0000000000007b1d */ /* 0x000fe20000010000 */
[----:B------:R-:W-:Y:S01]  /*1330*/  UISETP.NE.AND UP1, UPT, UR8, 0x2, UPT ;  /* 0x000000020800788c */ /* 0x000fe2000bf25270 */
[----:B------:R-:W-:Y:S02]  /*1340*/  ISETP.NE.OR P5, PT, R0, 0x2, !P5 ;  /* 0x000000020000780c */ /* 0x000fe40006fa5670 */
[----:B------:R-:W-:-:S06]  /*1350*/  LOP3.LUT R2, R166, 0x1f, RZ, 0xc0, !PT ;  /* 0x0000001fa6027812 */ /* 0x000fcc00078ec0ff */
[----:B------:R-:W-:Y:S05]  /*1360*/  BRA.U UP1, `(.L_x_17) ;  /* 0x0000001101807547 */ /* 0x000fea000b800000 */
[----:B------:R-:W1:Y:S01]  /*1370*/  LDCU UR13, c[0x0][0x38c] ;  /* 0x00007180ff0d77ac */ /* 0x000e620008000800 */
[----:B------:R-:W2:Y:S01]  /*1380*/  LDC R9, c[0x0][0x370] ;  /* 0x0000dc00ff097b82 */ /* 0x000ea20000000800 */
[----:B------:R-:W-:Y:S01]  /*1390*/  PLOP3.LUT P1, PT, PT, PT, UP2, 0x80, 0x8 ;  /* 0x000000000008781c */ /* 0x000fe20003f2f028 */
[----:B------:R-:W-:Y:S01]  /*13a0*/  IMAD.MOV.U32 R15, RZ, RZ, 0x1 ;  /* 0x00000001ff0f7424 */ /* 0x000fe200078e00ff */
[----:B------:R-:W-:Y:S01]  /*13b0*/  ISETP.EQ.OR P4, PT, R2, RZ, P5 ;  /* 0x000000ff0200720c */ /* 0x000fe20002f82670 */
[----:B------:R-:W-:Y:S01]  /*13c0*/  IMAD.MOV.U32 R14, RZ, RZ, RZ ;  /* 0x000000ffff0e7224 */ /* 0x000fe200078e00ff */
[----:B------:R-:W-:Y:S02]  /*13d0*/  PLOP3.LUT P1, PT, P1, PT, PT, 0x8, 0x80 ;  /* 0x000000000080781c */ /* 0x000fe40000f2e170 */
[----:B------:R-:W-:Y:S01]  /*13e0*/  CS2R R12, SRZ ;  /* 0x00000000000c7805 */ /* 0x000fe2000001ff00 */
[----:B------:R-:W-:Y:S01]  /*13f0*/  IMAD.MOV.U32 R10, RZ, RZ, 0x1 ;  /* 0x00000001ff0a7424 */ /* 0x000fe200078e00ff */
[----:B------:R-:W4:Y:S01]  /*1400*/  LDC R0, c[0x0][0x374] ;  /* 0x0000dd00ff007b82 */ /* 0x000f220000000800 */
[----:B------:R-:W2:Y:S01]  /*1410*/  LDCU.64 UR22, c[0x0][0x348] ;  /* 0x00006900ff1677ac */ /* 0x000ea20008000a00 */
[----:B------:R-:W-:Y:S01]  /*1420*/  UMOV UR6, URZ ;  /* 0x000000ff00067c82 */ /* 0x000fe20008000000 */
[----:B-1----:R-:W-:-:S04]  /*1430*/  UIADD3 UR5, UPT, UPT, UR13, 0x7f, URZ ;  /* 0x0000007f0d057890 */ /* 0x002fc8000fffe0ff */
[----:B------:R-:W-:-:S04]  /*1440*/  USHF.R.S32.HI UR4, URZ, 0x1f, UR5 ;  /* 0x0000001fff047899 */ /* 0x000fc80008011405 */
[----:B------:R-:W-:-:S04]  /*1450*/  ULEA.HI UR4, UR4, UR5, URZ, 0x7 ;  /* 0x0000000504047291 */ /* 0x000fc8000f8f38ff */
[----:B------:R-:W-:Y:S02]  /*1460*/  USHF.R.S32.HI UR15, URZ, 0x7, UR4 ;  /* 0x00000007ff0f7899 */ /* 0x000fe40008011404 */
[----:B------:R-:W-:Y:S02]  /*1470*/  UIADD3 UR4, UPT, UPT, UR13, -0x1, URZ ;  /* 0xffffffff0d047890 */ /* 0x000fe4000fffe0ff */
[----:B------:R-:W-:Y:S02]  /*1480*/  UISETP.LT.U32.AND UP0, UPT, UR15, 0x5, UPT ;  /* 0x000000050f00788c */ /* 0x000fe4000bf01070 */
[----:B------:R-:W-:Y:S02]  /*1490*/  UISETP.GE.U32.AND UP1, UPT, UR4, -0xff, UPT ;  /* 0xffffff010400788c */ /* 0x000fe4000bf26070 */
[----:B------:R-:W-:Y:S02]  /*14a0*/  USEL UR14, UR15, 0x5, UP0 ;  /* 0x000000050f0e7887 */ /* 0x000fe40008000000 */
[----:B------:R-:W-:-:S02]  /*14b0*/  UIADD3 UR13, UPT, UPT, UR13, 0xfe, URZ ;  /* 0x000000fe0d0d7890 */ /* 0x000fc4000fffe0ff */
[----:B------:R-:W-:Y:S02]  /*14c0*/  UIADD3 UR5, UPT, UPT, UR14, -0x1, URZ ;  /* 0xffffffff0e057890 */ /* 0x000fe4000fffe0ff */
[----:B------:R-:W-:-:S03]  /*14d0*/  UIADD3 UR7, UPT, UPT, UR15, -UR14, URZ ;  /* 0x8000000e0f077290 */ /* 0x000fc6000fffe0ff */
[----:B------:R-:W-:-:S04]  /*14e0*/  @UP1 UIADD3 UR5, UPT, UPT, UR14, URZ, URZ ;  /* 0x000000ff0e051290 */ /* 0x000fc8000fffe0ff */
[----:B--2---:R-:W-:-:S12]  /*14f0*/  UIADD3 UR5, UPT, UPT, UR5, 0x1, URZ ;  /* 0x0000000105057890 */ /* 0x004fd8000fffe0ff */
.L_x_35:
[----:B------:R-:W-:Y:S01]  /*1500*/  UISETP.NE.AND UP0, UPT, UR37, URZ, UPT ;  /* 0x000000ff2500728c */ /* 0x000fe2000bf05270 */
[----:B------:R-:W1:Y:S08]  /*1510*/  S2UR UR37, SR_CgaCtaId ;  /* 0x00000000002579c3 */ /* 0x000e700000008800 */
[----:B------:R-:W-:Y:S05]  /*1520*/  BRA.U UP0, `(.L_x_18) ;  /* 0x0000000100347547 */ /* 0x000fea000b800000 */
[----:B------:R-:W2:Y:S01]  /*1530*/  S2R R2, SR_CgaCtaId ;  /* 0x0000000000027919 */ /* 0x000ea20000008800 */
[----:B------:R-:W-:-:S04]  /*1540*/  MOV R3, 0x400 ;  /* 0x0000040000037802 */ /* 0x000fc80000000f00 */
[----:B--2---:R-:W-:Y:S02]  /*1550*/  LEA R3, R2, R3, 0x18 ;  /* 0x0000000302037211 */ /* 0x004fe400078ec0ff */
[----:B------:R-:W-:-:S03]  /*1560*/  SHF.L.U32 R2, R10, 0x1f, RZ ;  /* 0x0000001f0a027819 */ /* 0x000fc600000006ff */
[----:B------:R-:W-:-:S04]  /*1570*/  IMAD R3, R12, 0x8, R3 ;  /* 0x000000080c037824 */ /* 0x000fc800078e0203 */
[----:B------:R-:W2:Y:S02]  /*1580*/  SYNCS.PHASECHK.TRANS64.TRYWAIT P0, [R3+URZ+0xe0], R2 ;  /* 0x0000e002030075a7 */ /* 0x000ea400080011ff */
[----:B--2---:R-:W-:Y:S05]  /*1590*/  @!P0 BRA `(.L_x_19) ;  /* 0x0000005400148947 */ /* 0x004fea0003800000 */
.L_x_96:
[----:B------:R-:W-:Y:S01]  /*15a0*/  VIADD R12, R12, 0x1 ;  /* 0x000000010c0c7836 */ /* 0x000fe20000000000 */
[----:B------:R2:W-:Y:S04]  /*15b0*/  SYNCS.ARRIVE.TRANS64.A1T0 RZ, [R3+URZ+0xd0], RZ ;  /* 0x0000d0ff03ff79a7 */ /* 0x0005e800081000ff */
[----:B------:R-:W-:-:S04]  /*15c0*/  ISETP.NE.AND P0, PT, R12, 0x2, PT ;  /* 0x000000020c00780c */ /* 0x000fc80003f05270 */
[----:B------:R-:W-:Y:S02]  /*15d0*/  SEL R12, R12, RZ, P0 ;  /* 0x000000ff0c0c7207 */ /* 0x000fe40000000000 */
[----:B--2---:R-:W-:-:S04]  /*15e0*/  SEL R3, RZ, 0x1, P0 ;  /* 0x00000001ff037807 */ /* 0x004fc80000000000 */
[----:B------:R-:W-:-:S07]  /*15f0*/  LOP3.LUT R10, R10, R3, RZ, 0x3c, !PT ;  /* 0x000000030a0a7212 */ /* 0x000fce00078e3cff */
.L_x_18:
[----:B------:R-:W-:Y:S01]  /*1600*/  UMOV UR4, 0x400 ;  /* 0x0000040000047882 */ /* 0x000fe20000000000 */
[----:B------:R-:W-:Y:S01]  /*1610*/  SHF.L.U32 R2, R15, 0x1f, RZ ;  /* 0x0000001f0f027819 */ /* 0x000fe200000006ff */
[----:B-1----:R-:W-:Y:S01]  /*1620*/  ULEA UR4, UR37, UR4, 0x18 ;  /* 0x0000000425047291 */ /* 0x002fe2000f8ec0ff */
[----:B------:R-:W-:Y:S01]  /*1630*/  R2UR UR35, R165 ;  /* 0x00000000a52372ca */ /* 0x000fe200000e0000 */
[----:B------:R-:W-:Y:S01]  /*1640*/  UISETP.GE.U32.AND UP0, UPT, UR13, 0xff, UPT ;  /* 0x000000ff0d00788c */ /* 0x000fe2000bf06070 */
[----:B------:R-:W-:Y:S01]  /*1650*/  R2UR UR11, R155 ;  /* 0x000000009b0b72ca */ /* 0x000fe200000e0000 */
[----:B------:R-:W-:Y:S01]  /*1660*/  ULEA UR8, UR6, UR4, 0x3 ;  /* 0x0000000406087291 */ /* 0x000fe2000f8e18ff */
[----:B------:R-:W-:-:S08]  /*1670*/  UMOV UR24, URZ ;  /* 0x000000ff00187c82 */ /* 0x000fd00008000000 */
[----:B------:R1:W2:Y:S01]  /*1680*/  SYNCS.PHASECHK.TRANS64.TRYWAIT P0, [UR8+0x28], R2 ;  /* 0x00002802ff0075a7 */ /* 0x0002a20008001108 */
[----:B------:R-:W-:Y:S02]  /*1690*/  USHF.L.U32 UR35, UR35, 0x7, URZ ;  /* 0x0000000723237899 */ /* 0x000fe400080006ff */
[----:B------:R-:W-:Y:S01]  /*16a0*/  USHF.L.U32 UR11, UR11, 0x6, URZ ;  /* 0x000000060b0b7899 */ /* 0x000fe200080006ff */
[----:B------:R-:W-:Y:S11]  /*16b0*/  BRA.U !UP0, `(.L_x_20) ;  /* 0x0000000108a87547 */ /* 0x000ff6000b800000 */
[----:B------:R-:W-:Y:S01]  /*16c0*/  UMOV UR16, URZ ;  /* 0x000000ff00107c82 */ /* 0x000fe20008000000 */
[----:B------:R-:W-:-:S05]  /*16d0*/  UMOV UR17, UR6 ;  /* 0x0000000600117c82 */ /* 0x000fca0008000000 */
.L_x_25:
[----:B-1----:R-:W-:Y:S01]  /*16e0*/  ULEA UR33, UR17, UR4, 0x3 ;  /* 0x0000000411217291 */ /* 0x002fe2000f8e18ff */
[----:B--2---:R-:W-:Y:S01]  /*16f0*/  @!P5 MOV R3, 0x6000 ;  /* 0x000060000003d802 */ /* 0x004fe20000000f00 */
[----:B--2---:R-:W-:Y:S10]  /*1700*/  @P0 BRA `(.L_x_21) ;  /* 0x00000000000c0947 */ /* 0x004ff40003800000 */
[----:B------:R-:W-:-:S04]  /*1710*/  SHF.L.U32 R5, R15, 0x1f, RZ ;  /* 0x0000001f0f057819 */ /* 0x000fc800000006ff */
[----:B------:R-:W2:Y:S02]  /*1720*/  SYNCS.PHASECHK.TRANS64.TRYWAIT P0, [UR33+0x28], R5 ;  /* 0x00002805ff0075a7 */ /* 0x000ea40008001121 */
[----:B--2---:R-:W-:Y:S05]  /*1730*/  @!P0 BRA `(.L_x_22) ;  /* 0x0000005000c08947 */ /* 0x004fea0003800000 */
.L_x_21:
[----:B------:R2:W-:Y:S01]  /*1740*/  @!P5 SYNCS.ARRIVE.TRANS64 RZ, [UR33], R3 ;  /* 0x00000003ffffd9a7 */ /* 0x0005e20008000021 */
[----:B------:R-:W-:Y:S04]  /*1750*/  BSSY.RECONVERGENT B0, `(.L_x_23) ;  /* 0x0000003000007945 */ /* 0x000fe80003800200 */
[----:B------:R-:W-:Y:S05]  /*1760*/  @P4 BRA `(.L_x_24) ;  /* 0x0000000000044947 */ /* 0x000fea0003800000 */
[----:B------:R-:W-:Y:S05]  /*1770*/  BPT.TRAP 0x1 ;  /* 0x000000040000795c */ /* 0x000fea0000300000 */
.L_x_24:
[----:B------:R-:W-:Y:S05]  /*1780*/  BSYNC.RECONVERGENT B0 ;  /* 0x0000000000007941 */ /* 0x000fea0003800200 */
.L_x_23:
[----:B------:R-:W-:Y:S02]  /*1790*/  UIADD3 UR6, UPT, UPT, UR17, 0x1, URZ ;  /* 0x0000000111067890 */ /* 0x000fe4000fffe0ff */
[----:B------:R-:W-:Y:S02]  /*17a0*/  ULEA UR32, UR17, UR4, 0xe ;  /* 0x0000000411207291 */ /* 0x000fe4000f8e70ff */
[----:B------:R-:W-:Y:S02]  /*17b0*/  UISETP.NE.AND UP0, UPT, UR6, 0x5, UPT ;  /* 0x000000050600788c */ /* 0x000fe4000bf05270 */
[----:B------:R-:W-:Y:S02]  /*17c0*/  UIADD3 UR26, UP1, UPT, UR22, 0x80, URZ ;  /* 0x00000080161a7890 */ /* 0x000fe4000ff3e0ff */
[----:B------:R-:W-:Y:S02]  /*17d0*/  USEL UR9, URZ, 0x1, UP0 ;  /* 0x00000001ff097887 */ /* 0x000fe40008000000 */
[----:B------:R-:W-:-:S02]  /*17e0*/  USEL UR6, UR6, URZ, UP0 ;  /* 0x000000ff06067287 */ /* 0x000fc40008000000 */
[----:B------:R-:W-:Y:S02]  /*17f0*/  UIADD3 UR20, UP0, UPT, UR22, 0x180, URZ ;  /* 0x0000018016147890 */ /* 0x000fe4000ff1e0ff */
[----:B------:R-:W-:Y:S01]  /*1800*/  ULEA UR8, UR6, UR4, 0x3 ;  /* 0x0000000406087291 */ /* 0x000fe2000f8e18ff */
[----:B------:R-:W-:Y:S01]  /*1810*/  LOP3.LUT R15, R15, UR9, RZ, 0x3c, !PT ;  /* 0x000000090f0f7c12 */ /* 0x000fe2000f8e3cff */
[----:B------:R-:W-:Y:S02]  /*1820*/  USHF.L.U32 UR34, UR16, 0x7, URZ ;  /* 0x0000000710227899 */ /* 0x000fe400080006ff */
[----:B------:R-:W-:Y:S01]  /*1830*/  UIADD3.X UR27, UPT, UPT, URZ, UR23, URZ, UP1, !UPT ;  /* 0x00000017ff1b7290 */ /* 0x000fe20008ffe4ff */
[----:B-1----:R-:W-:Y:S01]  /*1840*/  SHF.L.U32 R2, R15, 0x1f, RZ ;  /* 0x0000001f0f027819 */ /* 0x002fe200000006ff */
[----:B------:R-:W-:Y:S02]  /*1850*/  UIADD3 UR32, UPT, UPT, UR32, 0x4400, URZ ;  /* 0x0000440020207890 */ /* 0x000fe4000fffe0ff */
[----:B------:R-:W-:Y:S01]  /*1860*/  UIADD3.X UR21, UPT, UPT, URZ, UR23, URZ, UP0, !UPT ;  /* 0x00000017ff157290 */ /* 0x000fe200087fe4ff */
[----:B------:R1:W1:Y:S01]  /*1870*/  SYNCS.PHASECHK.TRANS64.TRYWAIT P0, [UR8+0x28], R2 ;  /* 0x00002802ff0075a7 */ /* 0x0002620008001108 */
[----:B------:R-:W-:Y:S01]  /*1880*/  ULEA UR8, UR17, UR4, 0xd ;  /* 0x0000000411087291 */ /* 0x000fe2000f8e68ff */
[----:B------:R-:W-:Y:S01]  /*1890*/  UMOV UR18, 0x0 ;  /* 0x0000000000127882 */ /* 0x000fe20000000000 */
[----:B------:R-:W-:-:S02]  /*18a0*/  UMOV UR19, 0x10000000 ;  /* 0x1000000000137882 */ /* 0x000fc40000000000 */
[----:B------:R-:W-:Y:S01]  /*18b0*/  UIADD3 UR8, UPT, UPT, UR8, 0x18400, URZ ;  /* 0x0001840008087890 */ /* 0x000fe2000fffe0ff */
[----:B------:R1:W-:Y:S01]  /*18c0*/  UTMALDG.3D [UR32], [UR26], desc[UR18] ;  /* 0x000012201a0075b4 */ /* 0x0003e20008011000 */
[----:B------:R-:W-:Y:S01]  /*18d0*/  UMOV UR12, UR36 ;  /* 0x00000024000c7c82 */ /* 0x000fe20008000000 */
[----:B------:R-:W-:Y:S01]  /*18e0*/  UMOV UR9, UR33 ;  /* 0x0000002100097c82 */ /* 0x000fe20008000000 */
[----:B------:R-:W-:Y:S01]  /*18f0*/  UMOV UR10, UR34 ;  /* 0x00000022000a7c82 */ /* 0x000fe20008000000 */
[----:B------:R-:W-:Y:S01]  /*1900*/  UIADD3 UR16, UPT, UPT, UR16, 0x1, URZ ;  /* 0x0000000110107890 */ /* 0x000fe2000fffe0ff */
[----:B------:R-:W-:Y:S01]  /*1910*/  UMOV UR24, UR5 ;  /* 0x0000000500187c82 */ /* 0x000fe20008000000 */
[----:B------:R-:W-:Y:S02]  /*1920*/  UMOV UR17, UR6 ;  /* 0x0000000600117c82 */ /* 0x000fe40008000000 */
[----:B------:R1:W-:Y:S01]  /*1930*/  UTMALDG.3D [UR8], [UR20], desc[UR18] ;  /* 0x00001208140075b4 */ /* 0x0003e20008011000 */
[----:B------:R-:W-:-:S09]  /*1940*/  UISETP.NE.AND UP0, UPT, UR16, UR5, UPT ;  /* 0x000000051000728c */ /* 0x000fd2000bf05270 */
[----:B------:R-:W-:Y:S05]  /*1950*/  BRA.U UP0, `(.L_x_25) ;  /* 0xfffffffd00607547 */ /* 0x000fea000b83ffff */
.L_x_20:
[----:B-1----:R-:W-:Y:S01]  /*1960*/  ULEA UR8, UR6, UR4, 0x3 ;  /* 0x0000000406087291 */ /* 0x002fe2000f8e18ff */
[----:B------:R-:W-:Y:S01]  /*1970*/  SHF.L.U32 R2, R15, 0x1f, RZ ;  /* 0x0000001f0f027819 */ /* 0x000fe200000006ff */
[----:B------:R-:W-:Y:S01]  /*1980*/  @!P1 SYNCS.ARRIVE.TRANS64.A1T0 RZ, [UR4+0x68], RZ ;  /* 0x000068ffffff99a7 */ /* 0x000fe20008100004 */
[----:B------:R-:W-:-:S06]  /*1990*/  UISETP.GT.AND UP0, UPT, UR15, UR14, UPT ;  /* 0x0000000e0f00728c */ /* 0x000fcc000bf04270 */
[----:B--2---:R1:W2:Y:S03]  /*19a0*/  SYNCS.PHASECHK.TRANS64.TRYWAIT P0, [UR8+0x28], R2 ;  /* 0x00002802ff0075a7 */ /* 0x0042a60008001108 */
[----:B------:R-:W-:Y:S05]  /*19b0*/  BRA.U !UP0, `(.L_x_26) ;  /* 0x0000000108ac7547 */ /* 0x000fea000b800000 */
[----:B------:R-:W-:Y:S01]  /*19c0*/  UIADD3 UR21, UPT, UPT, UR7, UR24, URZ ;  /* 0x0000001807157290 */ /* 0x000fe2000fffe0ff */
[----:B------:R-:W-:-:S11]  /*19d0*/  UMOV UR25, UR6 ;  /* 0x0000000600197c82 */ /* 0x000fd60008000000 */
.L_x_31:
[----:B-1----:R-:W-:Y:S01]  /*19e0*/  ULEA UR17, UR25, UR4, 0x3 ;  /* 0x0000000419117291 */ /* 0x002fe2000f8e18ff */
[----:B--2---:R-:W-:Y:S01]  /*19f0*/  @!P5 MOV R3, 0x6000 ;  /* 0x000060000003d802 */ /* 0x004fe20000000f00 */
[----:B--2---:R-:W-:Y:S10]  /*1a00*/  @P0 BRA `(.L_x_27) ;  /* 0x00000000000c0947 */ /* 0x004ff40003800000 */
[----:B------:R-:W-:-:S04]  /*1a10*/  SHF.L.U32 R5, R15, 0x1f, RZ ;  /* 0x0000001f0f057819 */ /* 0x000fc800000006ff */
[----:B------:R-:W2:Y:S02]  /*1a20*/  SYNCS.PHASECHK.TRANS64.TRYWAIT P0, [UR17+0x28], R5 ;  /* 0x00002805ff0075a7 */ /* 0x000ea40008001111 */
[----:B--2---:R-:W-:Y:S05]  /*1a30*/  @!P0 BRA `(.L_x_28) ;  /* 0x0000005000188947 */ /* 0x004fea0003800000 */
.L_x_27:
[----:B------:R2:W-:Y:S01]  /*1a40*/  @!P5 SYNCS.ARRIVE.TRANS64 RZ, [UR17], R3 ;  /* 0x00000003ffffd9a7 */ /* 0x0005e20008000011 */
[----:B------:R-:W-:Y:S04]  /*1a50*/  BSSY.RECONVERGENT B0, `(.L_x_29) ;  /* 0x0000003000007945 */ /* 0x000fe80003800200 */
[----:B------:R-:W-:Y:S05]  /*1a60*/  @P4 BRA `(.L_x_30) ;  /* 0x0000000000044947 */ /* 0x000fea0003800000 */
[----:B------:R-:W-:Y:S05]  /*1a70*/  BPT.TRAP 0x1 ;  /* 0x000000040000795c */ /* 0x000fea0000300000 */
.L_x_30:
[----:B------:R-:W-:Y:S05]  /*1a80*/  BSYNC.RECONVERGENT B0 ;  /* 0x0000000000007941 */ /* 0x000fea0003800200 */
.L_x_29:
        /* <DEDUP_REMOVED lines=10> */
[----:B------:R-:W-:Y:S01]  /*1b30*/  UIADD3 UR16, UPT, UPT, UR16, 0x4400, URZ ;  /* 0x0000440010107890 */ /* 0x000fe2000fffe0ff */
[----:B-1----:R-:W-:Y:S01]  /*1b40*/  SHF.L.U32 R2, R15, 0x1f, RZ ;  /* 0x0000001f0f027819 */ /* 0x002fe200000006ff */
[----:B------:R-:W-:Y:S02]  /*1b50*/  UIADD3.X UR31, UPT, UPT, URZ, UR23, URZ, UP1, !UPT ;  /* 0x00000017ff1f7290 */ /* 0x000fe40008ffe4ff */
[----:B------:R-:W-:Y:S01]  /*1b60*/  UIADD3.X UR29, UPT, UPT, URZ, UR23, URZ, UP0, !UPT ;  /* 0x00000017ff1d7290 */ /* 0x000fe200087fe4ff */
[----:B------:R1:W1:Y:S01]  /*1b70*/  SYNCS.PHASECHK.TRANS64.TRYWAIT P0, [UR8+0x28], R2 ;  /* 0x00002802ff0075a7 */ /* 0x0002620008001108 */
[----:B------:R-:W-:Y:S01]  /*1b80*/  ULEA UR8, UR25, UR4, 0xd ;  /* 0x0000000419087291 */ /* 0x000fe2000f8e68ff */
[----:B------:R-:W-:Y:S01]  /*1b90*/  UMOV UR26, 0x0 ;  /* 0x00000000001a7882 */ /* 0x000fe20000000000 */
[----:B------:R-:W-:-:S02]  /*1ba0*/  UMOV UR27, 0x10000000 ;  /* 0x10000000001b7882 */ /* 0x000fc40000000000 */
[----:B------:R-:W-:Y:S01]  /*1bb0*/  UIADD3 UR8, UPT, UPT, UR8, 0x18400, URZ ;  /* 0x0001840008087890 */ /* 0x000fe2000fffe0ff */
[----:B------:R-:W-:Y:S01]  /*1bc0*/  UMOV UR19, UR35 ;  /* 0x0000002300137c82 */ /* 0x000fe20008000000 */
[----:B------:R-:W-:Y:S01]  /*1bd0*/  UMOV UR20, UR36 ;  /* 0x0000002400147c82 */ /* 0x000fe20008000000 */
[----:B------:R-:W-:Y:S01]  /*1be0*/  UMOV UR12, UR36 ;  /* 0x00000024000c7c82 */ /* 0x000fe20008000000 */
[----:B------:R-:W-:Y:S01]  /*1bf0*/  UMOV UR9, UR17 ;  /* 0x0000001100097c82 */ /* 0x000fe20008000000 */
[----:B------:R-:W-:Y:S01]  /*1c00*/  UMOV UR10, UR18 ;  /* 0x00000012000a7c82 */ /* 0x000fe20008000000 */
[----:B------:R1:W-:Y:S01]  /*1c10*/  UTMALDG.3D [UR16], [UR30], desc[UR26] ;  /* 0x00001a101e0075b4 */ /* 0x0003e20008011000 */
[----:B------:R-:W-:Y:S01]  /*1c20*/  UIADD3 UR24, UPT, UPT, UR24, 0x1, URZ ;  /* 0x0000000118187890 */ /* 0x000fe2000fffe0ff */
[----:B------:R-:W-:-:S03]  /*1c30*/  UMOV UR25, UR6 ;  /* 0x0000000600197c82 */ /* 0x000fc60008000000 */
[----:B------:R-:W-:Y:S01]  /*1c40*/  UISETP.NE.AND UP0, UPT, UR24, UR21, UPT ;  /* 0x000000151800728c */ /* 0x000fe2000bf05270 */
[----:B------:R1:W-:Y:S08]  /*1c50*/  UTMALDG.3D [UR8], [UR28], desc[UR26] ;  /* 0x00001a081c0075b4 */ /* 0x0003f00008011000 */
[----:B------:R-:W-:Y:S05]  /*1c60*/  BRA.U UP0, `(.L_x_31) ;  /* 0xfffffffd005c7547 */ /* 0x000fea000b83ffff */
.L_x_26:
[C---:B-1----:R-:W-:Y:S01]  /*1c70*/  LEA R2, R14.reuse, UR4, 0x3 ;  /* 0x000000040e027c11 */ /* 0x042fe2000f8e18ff */
[----:B------:R-:W-:Y:S01]  /*1c80*/  NOP ;  /* 0x0000000000007918 */ /* 0x000fe20000000000 */
[----:B--2---:R-:W-:Y:S02]  /*1c90*/  SHF.L.U32 R3, R13, 0x1f, RZ ;  /* 0x0000001f0d037819 */ /* 0x004fe400000006ff */
[----:B------:R-:W-:Y:S02]  /*1ca0*/  LEA R4, R14, UR4, 0x4 ;  /* 0x000000040e047c11 */ /* 0x000fe4000f8e20ff */
[----:B------:R-:W1:Y:S02]  /*1cb0*/  SYNCS.PHASECHK.TRANS64.TRYWAIT P0, [R2+URZ+0x70], R3 ;  /* 0x00007003020075a7 */ /* 0x000e6400080011ff */
[----:B-1----:R-:W-:Y:S05]  /*1cc0*/  @!P0 BRA `(.L_x_32) ;  /* 0x0000004c008c8947 */ /* 0x002fea0003800000 */
.L_x_99:
[----:B------:R-:W2:Y:S01]  /*1cd0*/  LDS.128 R4, [R4+0x100] ;  /* 0x0001000004047984 */ /* 0x000ea20000000c00 */
[----:B---3--:R-:W-:Y:S01]  /*1ce0*/  ISETP.GE.AND P0, PT, R72, 0x1, PT ;  /* 0x000000014800780c */ /* 0x008fe20003f06270 */
[----:B-1----:R-:W-:Y:S01]  /*1cf0*/  VIADD R2, R2, 0x80 ;  /* 0x0000008002027836 */ /* 0x002fe20000000000 */
[----:B------:R-:W-:Y:S01]  /*1d00*/  @!PT LDS RZ, [RZ] ;  /* 0x00000000fffff984 */ /* 0x000fe20000000800 */
[----:B------:R-:W-:Y:S01]  /*1d10*/  @!PT LDS RZ, [RZ] ;  /* 0x00000000fffff984 */ /* 0x000fe20000000800 */
[----:B------:R-:W-:Y:S01]  /*1d20*/  @!PT LDS RZ, [RZ] ;  /* 0x00000000fffff984 */ /* 0x000fe20000000800 */
[----:B------:R-:W-:Y:S01]  /*1d30*/  @!PT LDS RZ, [RZ] ;  /* 0x00000000fffff984 */ /* 0x000fe20000000800 */
[----:B------:R1:W-:Y:S06]  /*1d40*/  MEMBAR.ALL.CTA ;  /* 0x0000000000007992 */ /* 0x0003ec0000008000 */
[----:B-1----:R-:W1:Y:S01]  /*1d50*/  FENCE.VIEW.ASYNC.S ;  /* 0x00000000000073c6 */ /* 0x002e620000000000 */
[----:B------:R-:W-:-:S04]  /*1d60*/  PRMT R2, RZ, 0x654, R2 ;  /* 0x00000654ff027816 */ /* 0x000fc80000000002 */
[----:B-1----:R1:W-:Y:S01]  /*1d70*/  SYNCS.ARRIVE.TRANS64.RED.A1T0 RZ, [R2+URZ], RZ ;  /* 0x000000ff02ff79a7 */ /* 0x0023e200081004ff */
[----:B--2---:R-:W-:-:S13]  /*1d80*/  LOP3.LUT P2, RZ, R6, 0x1, RZ, 0xc0, !PT ;  /* 0x0000000106ff7812 */ /* 0x004fda000784c0ff */
[----:B------:R-:W-:Y:S01]  /*1d90*/  @P2 SHF.R.U32.HI R3, RZ, 0x10, R5 ;  /* 0x00000010ff032819 */ /* 0x000fe20000011605 */
[----:B------:R-:W-:Y:S01]  /*1da0*/  VOTEU.ANY UP0, P2 ;  /* 0x0000000000ff7886 */ /* 0x000fe20001000100 */
[----:B------:R-:W-:Y:S02]  /*1db0*/  @P2 MOV R11, R4 ;  /* 0x00000004000b2202 */ /* 0x000fe40000000f00 */
[----:B------:R-:W-:Y:S02]  /*1dc0*/  @P2 R2UR.BROADCAST UR8, R3 ;  /* 0x00000000030822ca */ /* 0x000fe400008e0000 */
[----:B------:R-:W-:-:S11]  /*1dd0*/  @P2 LOP3.LUT R8, R5, 0xffff, RZ, 0xc0, !PT ;  /* 0x0000ffff05082812 */ /* 0x000fd600078ec0ff */
[----:B------:R-:W-:Y:S01]  /*1de0*/  @UP0 UMOV UR36, UR8 ;  /* 0x0000000800240c82 */ /* 0x000fe20008000000 */
[----:B-1----:R-:W-:Y:S05]  /*1df0*/  @!P0 BRA `(.L_x_33) ;  /* 0x0000000000b88947 */ /* 0x002fea0003800000 */
[----:B------:R-:W4:Y:S01]  /*1e00*/  LDC.64 R4, c[0x0][0xb18] ;  /* 0x0002c600ff047b82 */ /* 0x000f220000000a00 */
[----:B------:R-:W-:-:S07]  /*1e10*/  ISETP.NE.AND P3, PT, R72, 0x1, PT ;  /* 0x000000014800780c */ /* 0x000fce0003f65270 */
[----:B------:R-:W1:Y:S08]  /*1e20*/  LDC.64 R6, c[0x0][0xb10] ;  /* 0x0002c400ff067b82 */ /* 0x000e700000000a00 */
[----:B------:R-:W2:Y:S08]  /*1e30*/  LDC R16, c[0x0][0xb20] ;  /* 0x0002c800ff107b82 */ /* 0x000eb00000000800 */
[----:B------:R-:W3:Y:S01]  /*1e40*/  LDC R18, c[0x0][0xb0c] ;  /* 0x0002c300ff127b82 */ /* 0x000ee20000000800 */
[----:B----4-:R-:W-:Y:S01]  /*1e50*/  IMAD.HI.U32 R17, R0, R5, RZ ;  /* 0x0000000500117227 */ /* 0x010fe200078e00ff */
[----:B------:R-:W-:-:S03]  /*1e60*/  ISETP.NE.AND P0, PT, R4, 0x1, PT ;  /* 0x000000010400780c */ /* 0x000fc60003f05270 */
[----:B------:R-:W-:-:S03]  /*1e70*/  IMAD.HI.U32 R5, R8, R5, RZ ;  /* 0x0000000508057227 */ /* 0x000fc600078e00ff */
[----:B------:R-:W4:Y:S01]  /*1e80*/  LDC.64 R2, c[0x0][0xb28] ;  /* 0x0002ca00ff027b82 */ /* 0x000f220000000a00 */
[----:B-1----:R-:W-:-:S04]  /*1e90*/  IMAD.HI.U32 R20, R9, R6, RZ ;  /* 0x0000000609147227 */ /* 0x002fc800078e00ff */
[----:B------:R-:W-:Y:S01]  /*1ea0*/  IMAD.HI.U32 R22, R11, R6, RZ ;  /* 0x000000060b167227 */ /* 0x000fe200078e00ff */
[----:B------:R-:W-:Y:S02]  /*1eb0*/  SHF.R.U32.HI R20, RZ, R7, R20 ;  /* 0x00000007ff147219 */ /* 0x000fe40000011614 */
[-C--:B--2---:R-:W-:Y:S02]  /*1ec0*/  SHF.R.U32.HI R17, RZ, R16.reuse, R17 ;  /* 0x00000010ff117219 */ /* 0x084fe40000011611 */
[----:B------:R-:W-:Y:S02]  /*1ed0*/  SHF.R.U32.HI R5, RZ, R16, R5 ;  /* 0x00000010ff057219 */ /* 0x000fe40000011605 */
[----:B------:R-:W-:Y:S02]  /*1ee0*/  SEL R17, R0, R17, !P0 ;  /* 0x0000001100117207 */ /* 0x000fe40004000000 */
[----:B------:R-:W-:Y:S02]  /*1ef0*/  SHF.R.U32.HI R22, RZ, R7, R22 ;  /* 0x00000007ff167219 */ /* 0x000fe40000011616 */
[----:B---3--:R-:W-:-:S02]  /*1f00*/  ISETP.NE.AND P1, PT, R18, 0x1, PT ;  /* 0x000000011200780c */ /* 0x008fc40003f25270 */
[----:B------:R-:W-:Y:S02]  /*1f10*/  SEL R5, R8, R5, !P0 ;  /* 0x0000000508057207 */ /* 0x000fe40004000000 */
[----:B------:R-:W-:Y:S02]  /*1f20*/  SEL R19, R9, R20, !P1 ;  /* 0x0000001409137207 */ /* 0x000fe40004800000 */
[----:B------:R-:W-:Y:S01]  /*1f30*/  SEL R7, R11, R22, !P1 ;  /* 0x000000160b077207 */ /* 0x000fe20004800000 */
[----:B----4-:R-:W-:-:S04]  /*1f40*/  IMAD.HI.U32 R20, R17, R2, RZ ;  /* 0x0000000211147227 */ /* 0x010fc800078e00ff */
[----:B------:R-:W-:Y:S01]  /*1f50*/  IMAD.HI.U32 R6, R19, R2, RZ ;  /* 0x0000000213067227 */ /* 0x000fe200078e00ff */
[----:B------:R-:W-:-:S04]  /*1f60*/  @P3 SHF.R.U32.HI R17, RZ, R3, R20 ;  /* 0x00000003ff113219 */ /* 0x000fc80000011614 */
[----:B------:R-:W-:Y:S01]  /*1f70*/  @P3 SHF.R.U32.HI R19, RZ, R3, R6 ;  /* 0x00000003ff133219 */ /* 0x000fe20000011606 */
[----:B------:R-:W-:-:S04]  /*1f80*/  IMAD R17, R72, R17, RZ ;  /* 0x0000001148117224 */ /* 0x000fc800078e02ff */
[----:B------:R-:W-:Y:S01]  /*1f90*/  IMAD R6, R72, R19, RZ ;  /* 0x0000001348067224 */ /* 0x000fe200078e02ff */
[C---:B------:R-:W-:Y:S02]  /*1fa0*/  ISETP.GE.AND P0, PT, R5.reuse, R17, PT ;  /* 0x000000110500720c */ /* 0x040fe40003f06270 */
[----:B------:R-:W-:Y:S02]  /*1fb0*/  IADD3 R17, PT, PT, -R5, RZ, RZ ;  /* 0x000000ff05117210 */ /* 0x000fe40007ffe1ff */
[----:B------:R-:W-:Y:S01]  /*1fc0*/  ISETP.GE.OR P0, PT, R7, R6, P0 ;  /* 0x000000060700720c */ /* 0x000fe20000706670 */
[----:B------:R-:W-:-:S04]  /*1fd0*/  IMAD.HI.U32 R6, R5, R2, RZ ;  /* 0x0000000205067227 */ /* 0x000fc800078e00ff */
[----:B------:R-:W-:Y:S01]  /*1fe0*/  IMAD R8, R4, R17, R8 ;  /* 0x0000001104087224 */ /* 0x000fe200078e0208 */
[----:B------:R-:W-:-:S04]  /*1ff0*/  SHF.R.U32.HI R6, RZ, R3, R6 ;  /* 0x00000003ff067219 */ /* 0x000fc80000011606 */
[----:B------:R-:W-:-:S03]  /*2000*/  SEL R6, R5, R6, !P3 ;  /* 0x0000000605067207 */ /* 0x000fc60005800000 */
[----:B------:R-:W-:-:S04]  /*2010*/  @!P0 IMAD.HI.U32 R16, R7, R2, RZ ;  /* 0x0000000207108227 */ /* 0x000fc800078e00ff */
[----:B------:R-:W-:Y:S01]  /*2020*/  IMAD.MOV R2, RZ, RZ, -R6 ;  /* 0x000000ffff027224 */ /* 0x000fe200078e0a06 */
[----:B------:R-:W-:-:S03]  /*2030*/  @!P0 SHF.R.U32.HI R16, RZ, R3, R16 ;  /* 0x00000003ff108219 */ /* 0x000fc60000011610 */
[----:B------:R-:W-:Y:S01]  /*2040*/  IMAD R2, R72, R2, R5 ;  /* 0x0000000248027224 */ /* 0x000fe200078e0205 */
[----:B------:R-:W-:-:S05]  /*2050*/  @!P0 SEL R3, R7, R16, !P3 ;  /* 0x0000001007038207 */ /* 0x000fca0005800000 */
[--C-:B------:R-:W-:Y:S02]  /*2060*/  @!P0 IMAD.IADD R6, R6, 0x1, -R3.reuse ;  /* 0x0000000106068824 */ /* 0x100fe400078e0a03 */
[----:B------:R-:W-:Y:S01]  /*2070*/  @!P0 IMAD R3, R2, R19, R3 ;  /* 0x0000001302038224 */ /* 0x000fe200078e0203 */
[----:B------:R-:W-:Y:S01]  /*2080*/  IADD3 R2, PT, PT, -R7, RZ, RZ ;  /* 0x000000ff07027210 */ /* 0x000fe20007ffe1ff */
[----:B------:R-:W-:Y:S02]  /*2090*/  @!P0 IMAD R5, R72, R6, R7 ;  /* 0x0000000648058224 */ /* 0x000fe400078e0207 */
[----:B------:R-:W-:Y:S02]  /*20a0*/  @!P0 IMAD.MOV.U32 R7, RZ, RZ, R3 ;  /* 0x000000ffff078224 */ /* 0x000fe400078e0003 */
[----:B------:R-:W-:Y:S02]  /*20b0*/  IMAD R2, R18, R2, R11 ;  /* 0x0000000212027224 */ /* 0x000fe400078e020b */
[----:B------:R-:W-:-:S02]  /*20c0*/  IMAD R8, R5, R4, R8 ;  /* 0x0000000405087224 */ /* 0x000fc400078e0208 */
[----:B------:R-:W-:Y:S02]  /*20d0*/  IMAD R11, R7, R18, R2 ;  /* 0x00000012070b7224 */ /* 0x000fe400078e0202 */
.L_x_33:
[----:B------:R-:W1:Y:S02]  /*20e0*/  LDCU UR8, c[0x0][0xb30] ;  /* 0x00016600ff0877ac */ /* 0x000e640008000800 */
[----:B-1----:R-:W-:-:S09]  /*20f0*/  UISETP.NE.AND UP0, UPT, UR8, 0x1, UPT ;  /* 0x000000010800788c */ /* 0x002fd2000bf05270 */
[----:B------:R-:W-:Y:S05]  /*2100*/  BRA.U UP0, `(.L_x_34) ;  /* 0x0000000100407547 */ /* 0x000fea000b800000 */
[----:B------:R-:W1:Y:S08]  /*2110*/  LDC.64 R4, c[0x0][0xb10] ;  /* 0x0002c400ff047b82 */ /* 0x000e700000000a00 */
[----:B------:R-:W2:Y:S08]  /*2120*/  LDC.64 R2, c[0x0][0xb18] ;  /* 0x0002c600ff027b82 */ /* 0x000eb00000000a00 */
[----:B------:R-:W3:Y:S08]  /*2130*/  LDC R6, c[0x0][0xb20] ;  /* 0x0002c800ff067b82 */ /* 0x000ef00000000800 */
[----:B------:R-:W4:Y:S01]  /*2140*/  LDC R16, c[0x0][0xb0c] ;  /* 0x0002c300ff107b82 */ /* 0x000f220000000800 */
[----:B-1----:R-:W-:-:S05]  /*2150*/  IMAD.HI.U32 R4, R11, R4, RZ ;  /* 0x000000040b047227 */ /* 0x002fca00078e00ff */
[----:B------:R-:W-:Y:S01]  /*2160*/  SHF.R.U32.HI R4, RZ, R5, R4 ;  /* 0x00000005ff047219 */ /* 0x000fe20000011604 */
[----:B--2---:R-:W-:Y:S01]  /*2170*/  IMAD.HI.U32 R3, R8, R3, RZ ;  /* 0x0000000308037227 */ /* 0x004fe200078e00ff */
[----:B------:R-:W-:-:S04]  /*2180*/  ISETP.NE.AND P0, PT, R2, 0x1, PT ;  /* 0x000000010200780c */ /* 0x000fc80003f05270 */
[----:B---3--:R-:W-:-:S04]  /*2190*/  SHF.R.U32.HI R3, RZ, R6, R3 ;  /* 0x00000006ff037219 */ /* 0x008fc80000011603 */
[----:B------:R-:W-:Y:S02]  /*21a0*/  SEL R3, R8, R3, !P0 ;  /* 0x0000000308037207 */ /* 0x000fe40004000000 */
[----:B----4-:R-:W-:-:S04]  /*21b0*/  ISETP.NE.AND P1, PT, R16, 0x1, PT ;  /* 0x000000011000780c */ /* 0x010fc80003f25270 */
[----:B------:R-:W-:-:S05]  /*21c0*/  SEL R4, R11, R4, !P1 ;  /* 0x000000040b047207 */ /* 0x000fca0004800000 */
[----:B------:R-:W-:Y:S02]  /*21d0*/  IMAD.IADD R5, R3, 0x1, -R4 ;  /* 0x0000000103057824 */ /* 0x000fe400078e0a04 */
[----:B------:R-:W-:Y:S02]  /*21e0*/  IMAD.IADD R3, R4, 0x1, -R3 ;  /* 0x0000000104037824 */ /* 0x000fe400078e0a03 */
[----:B------:R-:W-:Y:S02]  /*21f0*/  IMAD R11, R5, R16, R11 ;  /* 0x00000010050b7224 */ /* 0x000fe400078e020b */
[----:B------:R-:W-:-:S07]  /*2200*/  IMAD R8, R3, R2, R8 ;  /* 0x0000000203087224 */ /* 0x000fce00078e0208 */
.L_x_34:
[----:B------:R-:W-:Y:S01]  /*2210*/  VIADD R14, R14, 0x1 ;  /* 0x000000010e0e7836 */ /* 0x000fe20000000000 */
[----:B------:R-:W-:Y:S01]  /*2220*/  PLOP3.LUT P1, PT, PT, PT, PT, 0x80, 0x8 ;  /* 0x000000000008781c */ /* 0x000fe20003f2f070 */
[----:B------:R-:W-:Y:S02]  /*2230*/  IMAD.IADD R165, R11, 0x1, R154 ;  /* 0x000000010ba57824 */ /* 0x000fe400078e029a */
[----:B------:R-:W-:Y:S01]  /*2240*/  IMAD.IADD R155, R8, 0x1, R143 ;  /* 0x00000001089b7824 */ /* 0x000fe200078e028f */
[----:B------:R-:W-:-:S04]  /*2250*/  ISETP.NE.AND P0, PT, R14, 0x2, PT ;  /* 0x000000020e00780c */ /* 0x000fc80003f05270 */
[----:B------:R-:W-:Y:S02]  /*2260*/  SEL R2, RZ, 0x1, P0 ;  /* 0x00000001ff027807 */ /* 0x000fe40000000000 */
[----:B------:R-:W-:Y:S02]  /*2270*/  SEL R14, R14, RZ, P0 ;  /* 0x000000ff0e0e7207 */ /* 0x000fe40000000000 */
[----:B------:R-:W-:Y:S01]  /*2280*/  LOP3.LUT R13, R13, R2, RZ, 0x3c, !PT ;  /* 0x000000020d0d7212 */ /* 0x000fe200078e3cff */
[----:B------:R-:W-:Y:S06]  /*2290*/  @P2 BRA `(.L_x_35) ;  /* 0xfffffff000982947 */ /* 0x000fec000383ffff */
[----:B------:R-:W-:Y:S01]  /*22a0*/  UIADD3 UR4, UPT, UPT, UR4, 0x28, URZ ;  /* 0x0000002804047890 */ /* 0x000fe2000fffe0ff */
[----:B------:R-:W-:-:S03]  /*22b0*/  SHF.L.U32 R3, R15, 0x1f, RZ ;  /* 0x0000001f0f037819 */ /* 0x000fc600000006ff */
[----:B------:R-:W-:-:S09]  /*22c0*/  ULEA UR5, UR6, UR4, 0x3 ;  /* 0x0000000406057291 */ /* 0x000fd2000f8e18ff */
[----:B------:R-:W1:Y:S02]  /*22d0*/  SYNCS.PHASECHK.TRANS64.TRYWAIT P0, [UR5], R3 ;  /* 0x00000003ff0075a7 */ /* 0x000e640008001105 */
[----:B-1----:R-:W-:Y:S05]  /*22e0*/  @!P0 BRA `(.L_x_36) ;  /* 0x0000004800188947 */ /* 0x002fea0003800000 */
.L_x_101:
[----:B------:R-:W-:-:S04]  /*22f0*/  UIADD3 UR6, UPT, UPT, UR6, 0x1, URZ ;  /* 0x0000000106067890 */ /* 0x000fc8000fffe0ff */
[----:B------:R-:W-:-:S04]  /*2300*/  UISETP.NE.AND UP0, UPT, UR6, 0x5, UPT ;  /* 0x000000050600788c */ /* 0x000fc8000bf05270 */
[----:B------:R-:W-:Y:S02]  /*2310*/  USEL UR7, URZ, 0x1, UP0 ;  /* 0x00000001ff077887 */ /* 0x000fe40008000000 */
[----:B------:R-:W-:-:S04]  /*2320*/  USEL UR6, UR6, URZ, UP0 ;  /* 0x000000ff06067287 */ /* 0x000fc80008000000 */
[----:B------:R-:W-:Y:S01]  /*2330*/  ULEA UR5, UR6, UR4, 0x3 ;  /* 0x0000000406057291 */ /* 0x000fe2000f8e18ff */
[----:B------:R-:W-:-:S04]  /*2340*/  LOP3.LUT R2, R15, UR7, RZ, 0x3c, !PT ;  /* 0x000000070f027c12 */ /* 0x000fc8000f8e3cff */
[----:B-1----:R-:W-:-:S04]  /*2350*/  SHF.L.U32 R3, R2, 0x1f, RZ ;  /* 0x0000001f02037819 */ /* 0x002fc800000006ff */
[----:B------:R-:W1:Y:S02]  /*2360*/  SYNCS.PHASECHK.TRANS64.TRYWAIT P0, [UR5], R3 ;  /* 0x00000003ff0075a7 */ /* 0x000e640008001105 */
[----:B-1----:R-:W-:Y:S05]  /*2370*/  @!P0 BRA `(.L_x_37) ;  /* 0x00000048000c8947 */ /* 0x002fea0003800000 */
.L_x_103:
        /* <DEDUP_REMOVED lines=9> */
.L_x_105:
        /* <DEDUP_REMOVED lines=9> */
.L_x_107:
[----:B------:R-:W-:-:S04]  /*24a0*/  UIADD3 UR6, UPT, UPT, UR6, 0x1, URZ ;  /* 0x0000000106067890 */ /* 0x000fc8000fffe0ff */
[----:B------:R-:W-:-:S04]  /*24b0*/  UISETP.NE.AND UP0, UPT, UR6, 0x5, UPT ;  /* 0x000000050600788c */ /* 0x000fc8000bf05270 */
[----:B------:R-:W-:Y:S02]  /*24c0*/  USEL UR5, URZ, 0x1, UP0 ;  /* 0x00000001ff057887 */ /* 0x000fe40008000000 */
[----:B------:R-:W-:-:S04]  /*24d0*/  USEL UR6, UR6, URZ, UP0 ;  /* 0x000000ff06067287 */ /* 0x000fc80008000000 */
[----:B------:R-:W-:Y:S01]  /*24e0*/  ULEA UR6, UR6, UR4, 0x3 ;  /* 0x0000000406067291 */ /* 0x000fe2000f8e18ff */
[----:B-1----:R-:W-:-:S04]  /*24f0*/  LOP3.LUT R3, R2, UR5, RZ, 0x3c, !PT ;  /* 0x0000000502037c12 */ /* 0x002fc8000f8e3cff */
[----:B------:R-:W-:Y:S01]  /*2500*/  SHF.L.U32 R3, R3, 0x1f, RZ ;  /* 0x0000001f03037819 */ /* 0x000fe200000006ff */
[----:B----4-:R-:W-:-:S07]  /*2510*/  IMAD.U32 R0, RZ, RZ, UR6 ;  /* 0x00000006ff007e24 */ /* 0x010fce000f8e00ff */
.L_x_40:
[----:B-1----:R1:W2:Y:S02]  /*2520*/  SYNCS.PHASECHK.TRANS64.TRYWAIT P0, [R0+URZ], R3 ;  /* 0x00000003000075a7 */ /* 0x0022a400080011ff */
[----:B--2---:R-:W-:Y:S05]  /*2530*/  @!P0 NANOSLEEP.SYNCS 0x989680 ;  /* 0x009896800000895d */ /* 0x004fea0003900000 */
[----:B------:R-:W2:Y:S02]  /*2540*/  @!P0 SYNCS.PHASECHK.TRANS64 P0, [R0+URZ], R3 ;  /* 0x00000003000085a7 */ /* 0x000ea400080010ff */
[----:B--2---:R-:W-:Y:S05]  /*2550*/  @P0 EXIT ;  /* 0x000000000000094d */ /* 0x004fea0003800000 */
[----:B------:R-:W-:Y:S05]  /*2560*/  BRA `(.L_x_40) ;  /* 0xfffffffc00ec7947 */ /* 0x000fea000383ffff */
.L_x_17:
[----:B------:R-:W-:-:S04]  /*2570*/  UISETP.NE.AND UP1, UPT, UR37, URZ, UPT ;  /* 0x000000ff2500728c */ /* 0x000fc8000bf25270 */
[----:B------:R-:W-:-:S09]  /*2580*/  UISETP.NE.OR UP1, UPT, UR8, 0x1, UP1 ;  /* 0x000000010800788c */ /* 0x000fd20008f25670 */
[----:B------:R-:W-:Y:S05]  /*2590*/  BRA.U UP1, `(.L_x_41) ;  /* 0x0000000501487547 */ /* 0x000fea000b800000 */
[----:B------:R-:W-:Y:S01]  /*25a0*/  ISETP.NE.AND P2, PT, R2, RZ, PT ;  /* 0x000000ff0200720c */ /* 0x000fe20003f45270 */
[----:B------:R-:W-:Y:S01]  /*25b0*/  IMAD.MOV.U32 R12, RZ, RZ, 0x1 ;  /* 0x00000001ff0c7424 */ /* 0x000fe200078e00ff */
[----:B------:R-:W-:Y:S02]  /*25c0*/  CS2R R10, SRZ ;  /* 0x00000000000a7805 */ /* 0x000fe4000001ff00 */
[----:B------:R-:W-:Y:S01]  /*25d0*/  CS2R R8, SRZ ;  /* 0x0000000000087805 */ /* 0x000fe2000001ff00 */
[----:B------:R-:W-:Y:S01]  /*25e0*/  UMOV UR4, 0x400 ;  /* 0x0000040000047882 */ /* 0x000fe20000000000 */
[----:B------:R-:W-:Y:S01]  /*25f0*/  UMOV UR6, URZ ;  /* 0x000000ff00067c82 */ /* 0x000fe20008000000 */
[----:B------:R-:W-:-:S12]  /*2600*/  ULEA UR37, UR37, UR4, 0x18 ;  /* 0x0000000425257291 */ /* 0x000fd8000f8ec0ff */
.L_x_45:
[----:B------:R-:W-:Y:S02]  /*2610*/  LEA R0, R8, UR37, 0x3 ;  /* 0x0000002508007c11 */ /* 0x000fe4000f8e18ff */
[----:B------:R-:W-:-:S03]  /*2620*/  SHF.L.U32 R5, R9, 0x1f, RZ ;  /* 0x0000001f09057819 */ /* 0x000fc600000006ff */
[----:B------:R-:W-:Y:S01]  /*2630*/  VIADD R4, R0, 0xe0 ;  /* 0x000000e000047836 */ /* 0x000fe20000000000 */
[----:B------:R-:W1:Y:S02]  /*2640*/  SYNCS.PHASECHK.TRANS64.TRYWAIT P0, [R0+URZ+0xd0], R5 ;  /* 0x0000d005000075a7 */ /* 0x000e6400080011ff */
[----:B-1----:R-:W-:Y:S05]  /*2650*/  @!P0 BRA `(.L_x_42) ;  /* 0x00000044009c8947 */ /* 0x002fea0003800000 */
.L_x_108:
[----:B------:R-:W-:Y:S01]  /*2660*/  ULEA UR5, UR6, UR37, 0x3 ;  /* 0x0000002506057291 */ /* 0x000fe2000f8e18ff */
[----:B------:R-:W-:Y:S02]  /*2670*/  PRMT R4, RZ, 0x654, R4 ;  /* 0x00000654ff047816 */ /* 0x000fe40000000004 */
[----:B-1----:R-:W-:Y:S01]  /*2680*/  SHF.L.U32 R5, R12, 0x1f, RZ ;  /* 0x0000001f0c057819 */ /* 0x002fe200000006ff */
[----:B------:R-:W-:Y:S01]  /*2690*/  UIADD3 UR4, UPT, UPT, UR5, 0x70, URZ ;  /* 0x0000007005047890 */ /* 0x000fe2000fffe0ff */
[----:B------:R1:W-:Y:S05]  /*26a0*/  SYNCS.ARRIVE.TRANS64.RED.A1T0 RZ, [R4+URZ], RZ ;  /* 0x000000ff04ff79a7 */ /* 0x0003ea00081004ff */
[----:B------:R-:W-:Y:S01]  /*26b0*/  IMAD.U32 R7, RZ, RZ, UR4 ;  /* 0x00000004ff077e24 */ /* 0x000fe2000f8e00ff */
[----:B------:R-:W2:Y:S04]  /*26c0*/  SYNCS.PHASECHK.TRANS64.TRYWAIT P0, [UR5+0x80], R5 ;  /* 0x00008005ff0075a7 */ /* 0x000ea80008001105 */
[----:B------:R-:W-:Y:S01]  /*26d0*/  PRMT R6, R2, 0x654, R7 ;  /* 0x0000065402067816 */ /* 0x000fe20000000007 */
[----:B-1----:R-:W-:Y:S01]  /*26e0*/  @!P2 IMAD.MOV.U32 R4, RZ, RZ, 0x10 ;  /* 0x00000010ff04a424 */ /* 0x002fe200078e00ff */
[----:B--2---:R-:W-:Y:S06]  /*26f0*/  @!P0 BRA `(.L_x_43) ;  /* 0x0000004400888947 */ /* 0x004fec0003800000 */
.L_x_110:
[----:B------:R-:W-:Y:S01]  /*2700*/  ULEA UR4, UR6, UR37, 0x4 ;  /* 0x0000002506047291 */ /* 0x000fe2000f8e20ff */
[----:B------:R-:W-:Y:S01]  /*2710*/  SEL R3, R6, R3, !P2 ;  /* 0x0000000306037207 */ /* 0x000fe20005000000 */
[----:B------:R-:W-:Y:S01]  /*2720*/  UIADD3 UR5, UPT, UPT, UR5, 0x70, URZ ;  /* 0x0000007005057890 */ /* 0x000fe2000fffe0ff */
[----:B-1----:R-:W-:Y:S01]  /*2730*/  LEA R0, R11, UR37, 0x3 ;  /* 0x000000250b007c11 */ /* 0x002fe2000f8e18ff */
[----:B------:R-:W-:Y:S01]  /*2740*/  UIADD3 UR4, UPT, UPT, UR4, 0x100, URZ ;  /* 0x0000010004047890 */ /* 0x000fe2000fffe0ff */
[----:B------:R-:W-:Y:S01]  /*2750*/  SHF.L.U32 R5, R10, 0x1f, RZ ;  /* 0x0000001f0a057819 */ /* 0x000fe200000006ff */
[----:B------:R1:W-:Y:S01]  /*2760*/  @!P2 SYNCS.ARRIVE.TRANS64.RED RZ, [R3+URZ], R4 ;  /* 0x0000000403ffa9a7 */ /* 0x0003e200080004ff */
[----:B------:R-:W-:Y:S01]  /*2770*/  UIADD3 UR6, UPT, UPT, UR6, 0x1, URZ ;  /* 0x0000000106067890 */ /* 0x000fe2000fffe0ff */
[----:B------:R-:W-:-:S03]  /*2780*/  VIADD R8, R8, 0x1 ;  /* 0x0000000108087836 */ /* 0x000fc60000000000 */
[----:B------:R-:W-:Y:S02]  /*2790*/  UISETP.NE.AND UP0, UPT, UR6, 0x2, UPT ;  /* 0x000000020600788c */ /* 0x000fe4000bf05270 */
[----:B------:R-:W-:Y:S06]  /*27a0*/  UGETNEXTWORKID.BROADCAST [UR4], [UR5] ;  /* 0x00000000040073ca */ /* 0x000fec0008000100 */
[----:B------:R-:W-:Y:S01]  /*27b0*/  USEL UR4, URZ, 0x1, UP0 ;  /* 0x00000001ff047887 */ /* 0x000fe20008000000 */
[----:B------:R-:W-:Y:S01]  /*27c0*/  ISETP.NE.AND P0, PT, R8, 0x2, PT ;  /* 0x000000020800780c */ /* 0x000fe20003f05270 */
[----:B------:R-:W-:Y:S01]  /*27d0*/  USEL UR6, UR6, URZ, UP0 ;  /* 0x000000ff06067287 */ /* 0x000fe20008000000 */
[----:B------:R-:W2:Y:S03]  /*27e0*/  SYNCS.PHASECHK.TRANS64.TRYWAIT P1, [R0+URZ+0x70], R5 ;  /* 0x00007005000075a7 */ /* 0x000ea600080211ff */
[----:B------:R-:W-:Y:S01]  /*27f0*/  LOP3.LUT R12, R12, UR4, RZ, 0x3c, !PT ;  /* 0x000000040c0c7c12 */ /* 0x000fe2000f8e3cff */
[----:B-12---:R-:W-:Y:S07]  /*2800*/  @!P1 BRA `(.L_x_44) ;  /* 0x00000044005c9947 */ /* 0x006fee0003800000 */
.L_x_111:
[C---:B------:R-:W-:Y:S01]  /*2810*/  LEA R4, R11.reuse, UR37, 0x4 ;  /* 0x000000250b047c11 */ /* 0x040fe2000f8e20ff */
[----:B-1----:R-:W-:Y:S01]  /*2820*/  VIADD R0, R0, 0x80 ;  /* 0x0000008000007836 */ /* 0x002fe20000000000 */
[----:B------:R-:W-:Y:S01]  /*2830*/  SEL R8, R8, RZ, P0 ;  /* 0x000000ff08087207 */ /* 0x000fe20000000000 */
[----:B------:R-:W-:-:S03]  /*2840*/  VIADD R11, R11, 0x1 ;  /* 0x000000010b0b7836 */ /* 0x000fc60000000000 */
[----:B------:R-:W1:Y:S01]  /*2850*/  LDS.128 R4, [R4+0x100] ;  /* 0x0001000004047984 */ /* 0x000e620000000c00 */
[----:B------:R-:W-:Y:S02]  /*2860*/  PRMT R0, RZ, 0x654, R0 ;  /* 0x00000654ff007816 */ /* 0x000fe40000000000 */
[C---:B------:R-:W-:Y:S01]  /*2870*/  ISETP.NE.AND P1, PT, R11.reuse, 0x2, PT ;  /* 0x000000020b00780c */ /* 0x040fe20003f25270 */
[----:B------:R-:W-:Y:S01]  /*2880*/  @!PT LDS RZ, [RZ] ;  /* 0x00000000fffff984 */ /* 0x000fe20000000800 */
[----:B------:R-:W-:Y:S01]  /*2890*/  @!PT LDS RZ, [RZ] ;  /* 0x00000000fffff984 */ /* 0x000fe20000000800 */
[----:B------:R-:W-:Y:S01]  /*28a0*/  @!PT LDS RZ, [RZ] ;  /* 0x00000000fffff984 */ /* 0x000fe20000000800 */
[----:B------:R-:W-:Y:S01]  /*28b0*/  @!PT LDS RZ, [RZ] ;  /* 0x00000000fffff984 */ /* 0x000fe20000000800 */
[----:B------:R2:W-:Y:S06]  /*28c0*/  MEMBAR.ALL.CTA ;  /* 0x0000000000007992 */ /* 0x0005ec0000008000 */
[----:B--2---:R-:W2:Y:S01]  /*28d0*/  FENCE.VIEW.ASYNC.S ;  /* 0x00000000000073c6 */ /* 0x004ea20000000000 */
[----:B------:R-:W-:Y:S01]  /*28e0*/  SEL R11, R11, RZ, P1 ;  /* 0x000000ff0b0b7207 */ /* 0x000fe20000800000 */
[----:B--2---:R2:W-:Y:S01]  /*28f0*/  SYNCS.ARRIVE.TRANS64.RED.A1T0 RZ, [R0+URZ], RZ ;  /* 0x000000ff00ff79a7 */ /* 0x0045e200081004ff */
[----:B-1----:R-:W-:-:S02]  /*2900*/  LOP3.LUT P3, RZ, R6, 0x1, RZ, 0xc0, !PT ;  /* 0x0000000106ff7812 */ /* 0x002fc4000786c0ff */
[----:B------:R-:W-:-:S04]  /*2910*/  SEL R5, RZ, 0x1, P1 ;  /* 0x00000001ff057807 */ /* 0x000fc80000800000 */
[----:B------:R-:W-:Y:S02]  /*2920*/  LOP3.LUT R10, R10, R5, RZ, 0x3c, !PT ;  /* 0x000000050a0a7212 */ /* 0x000fe400078e3cff */
[----:B--2---:R-:W-:-:S04]  /*2930*/  SEL R0, RZ, 0x1, P0 ;  /* 0x00000001ff007807 */ /* 0x004fc80000000000 */
[----:B------:R-:W-:Y:S01]  /*2940*/  LOP3.LUT R9, R9, R0, RZ, 0x3c, !PT ;  /* 0x0000000009097212 */ /* 0x000fe200078e3cff */
[----:B------:R-:W-:Y:S06]  /*2950*/  @P3 BRA `(.L_x_45) ;  /* 0xfffffffc002c3947 */ /* 0x000fec000383ffff */
[----:B------:R-:W-:Y:S01]  /*2960*/  ULEA UR5, UR6, UR37, 0x3 ;  /* 0x0000002506057291 */ /* 0x000fe2000f8e18ff */
[----:B------:R-:W-:-:S08]  /*2970*/  SHF.L.U32 R3, R12, 0x1f, RZ ;  /* 0x0000001f0c037819 */ /* 0x000fd000000006ff */
[----:B------:R-:W1:Y:S02]  /*2980*/  SYNCS.PHASECHK.TRANS64 P0, [UR5+0x80], R3 ;  /* 0x00008003ff0075a7 */ /* 0x000e640008001005 */
[----:B-1----:R-:W-:Y:S05]  /*2990*/  @P0 BRA `(.L_x_46) ;  /* 0x0000000000080947 */ /* 0x002fea0003800000 */
[----:B------:R-:W1:Y:S02]  /*29a0*/  SYNCS.PHASECHK.TRANS64.TRYWAIT P0, [UR5+0x80], R3 ;  /* 0x00008003ff0075a7 */ /* 0x000e640008001105 */
[----:B-1----:R-:W-:Y:S05]  /*29b0*/  @!P0 BRA `(.L_x_47) ;  /* 0x0000004400048947 */ /* 0x002fea0003800000 */
.L_x_46:
[----:B------:R-:W-:-:S04]  /*29c0*/  UIADD3 UR4, UPT, UPT, UR6, 0x1, URZ ;  /* 0x0000000106047890 */ /* 0x000fc8000fffe0ff */
[----:B------:R-:W-:-:S04]  /*29d0*/  UISETP.NE.AND UP0, UPT, UR4, 0x2, UPT ;  /* 0x000000020400788c */ /* 0x000fc8000bf05270 */
[----:B------:R-:W-:Y:S02]  /*29e0*/  USEL UR7, URZ, 0x1, UP0 ;  /* 0x00000001ff077887 */ /* 0x000fe40008000000 */
[----:B------:R-:W-:-:S04]  /*29f0*/  USEL UR4, UR4, URZ, UP0 ;  /* 0x000000ff04047287 */ /* 0x000fc80008000000 */
[----:B------:R-:W-:Y:S01]  /*2a00*/  ULEA UR4, UR4, UR37, 0x3 ;  /* 0x0000002504047291 */ /* 0x000fe2000f8e18ff */
[----:B-1----:R-:W-:-:S04]  /*2a10*/  LOP3.LUT R3, R12, UR7, RZ, 0x3c, !PT ;  /* 0x000000070c037c12 */ /* 0x002fc8000f8e3cff */
[----:B------:R-:W-:-:S04]  /*2a20*/  SHF.L.U32 R0, R3, 0x1f, RZ ;  /* 0x0000001f03007819 */ /* 0x000fc800000006ff */
[----:B------:R-:W1:Y:S02]  /*2a30*/  SYNCS.PHASECHK.TRANS64 P0, [UR4+0x80], R0 ;  /* 0x00008000ff0075a7 */ /* 0x000e640008001004 */
[----:B-1----:R-:W-:Y:S05]  /*2a40*/  @P0 EXIT ;  /* 0x000000000000094d */ /* 0x002fea0003800000 */
[----:B------:R-:W-:Y:S02]  /*2a50*/  SHF.L.U32 R3, R3, 0x1f, RZ ;  /* 0x0000001f03037819 */ /* 0x000fe400000006ff */
[----:B------:R-:W-:-:S07]  /*2a60*/  MOV R0, UR4 ;  /* 0x0000000400007c02 */ /* 0x000fce0008000f00 */
.L_x_48:
[----:B-1----:R1:W2:Y:S02]  /*2a70*/  SYNCS.PHASECHK.TRANS64.TRYWAIT P0, [R0+URZ+0x80], R3 ;  /* 0x00008003000075a7 */ /* 0x0022a400080011ff */
[----:B--2---:R-:W-:Y:S05]  /*2a80*/  @!P0 NANOSLEEP.SYNCS 0x989680 ;  /* 0x009896800000895d */ /* 0x004fea0003900000 */
[----:B------:R-:W2:Y:S02]  /*2a90*/  @!P0 SYNCS.PHASECHK.TRANS64 P0, [R0+URZ+0x80], R3 ;  /* 0x00008003000085a7 */ /* 0x000ea400080010ff */
[----:B--2---:R-:W-:Y:S05]  /*2aa0*/  @P0 EXIT ;  /* 0x000000000000094d */ /* 0x004fea0003800000 */
[----:B------:R-:W-:Y:S05]  /*2ab0*/  BRA `(.L_x_48) ;  /* 0xfffffffc00ec7947 */ /* 0x000fea000383ffff */
.L_x_41:
[----:B------:R-:W-:-:S09]  /*2ac0*/  UISETP.NE.AND UP1, UPT, UR8, URZ, UPT ;  /* 0x000000ff0800728c */ /* 0x000fd2000bf25270 */
[----:B------:R-:W-:Y:S05]  /*2ad0*/  BRA.U UP1, `(.L_x_49) ;  /* 0x0000000d01b47547 */ /* 0x000fea000b800000 */
[----:B------:R-:W-:Y:S01]  /*2ae0*/  UMOV UR4, 0x40 ;  /* 0x0000004000047882 */ /* 0x000fe20000000000 */
[----:B------:R-:W-:Y:S01]  /*2af0*/  NOP ;  /* 0x0000000000007918 */ /* 0x000fe20000000000 */
[----:B------:R-:W-:Y:S01]  /*2b00*/  ULEA UR4, UR37, UR4, 0x18 ;  /* 0x0000000425047291 */ /* 0x000fe2000f8ec0ff */
[----:B------:R-:W-:Y:S02]  /*2b10*/  UMOV UR5, 0x400 ;  /* 0x0000040000057882 */ /* 0x000fe40000000000 */
[----:B------:R-:W-:-:S06]  /*2b20*/  ULEA UR37, UR37, UR5, 0x18 ;  /* 0x0000000525257291 */ /* 0x000fcc000f8ec0ff */
[----:B------:R-:W1:Y:S02]  /*2b30*/  LDS.U8 R0, [UR4+0x1c] ;  /* 0x00001c04ff007984 */ /* 0x000e640008000000 */
[----:B-1----:R-:W-:-:S13]  /*2b40*/  ISETP.NE.AND P0, PT, R0, RZ, PT ;  /* 0x000000ff0000720c */ /* 0x002fda0003f05270 */
[----:B------:R-:W-:Y:S05]  /*2b50*/  @P0 BRA `(.L_x_50) ;  /* 0x0000000000580947 */ /* 0x000fea0003800000 */
[----:B------:R-:W-:-:S13]  /*2b60*/  ELECT P0, URZ, PT ;  /* 0x0000000000ff782f */ /* 0x000fda0003800000 */
[----:B------:R-:W-:Y:S05]  /*2b70*/  @!P0 BRA `(.L_x_51) ;  /* 0x0000000000608947 */ /* 0x000fea0003800000 */
[----:B------:R-:W-:Y:S01]  /*2b80*/  UMOV UR5, 0x10 ;  /* 0x0000001000057882 */ /* 0x000fe20000000000 */
[----:B------:R-:W-:Y:S01]  /*2b90*/  HFMA2 R0, -RZ, RZ, 0, 5.9604644775390625e-08 ;  /* 0x00000001ff007431 */ /* 0x000fe200000001ff */
[----:B------:R-:W-:-:S03]  /*2ba0*/  MOV R2, 0xffff ;  /* 0x0000ffff00027802 */ /* 0x000fc60000000f00 */
[----:B------:R-:W-:Y:S04]  /*2bb0*/  DEPBAR.LE SB1, 0x36 ;  /* 0x00009d800000791a */ /* 0x000fe80000000000 */
[----:B------:R-:W1:Y:S02]  /*2bc0*/  UTCATOMSWS.FIND_AND_SET.ALIGN UP0, UR5, UR5 ;  /* 0x00000005000575e3 */ /* 0x000e640008000800 */
[----:B-1----:R-:W-:Y:S01]  /*2bd0*/  MOV R3, UR5 ;  /* 0x0000000500037c02 */ /* 0x002fe20008000f00 */
[----:B------:R-:W-:Y:S06]  /*2be0*/  BRA.U UP0, `(.L_x_52) ;  /* 0x0000000100187547 */ /* 0x000fec000b800000 */
.L_x_53:
[----:B------:R-:W-:Y:S05]  /*2bf0*/  NANOSLEEP 0x64 ;  /* 0x000000640000795d */ /* 0x000fea0003800000 */
[----:B------:R-:W-:-:S05]  /*2c00*/  UMOV UR5, 0x10 ;  /* 0x0000001000057882 */ /* 0x000fca0000000000 */
[----:B------:R-:W-:Y:S04]  /*2c10*/  DEPBAR.LE SB1, 0x36 ;  /* 0x00009d800000791a */ /* 0x000fe80000000000 */
[----:B------:R-:W1:Y:S02]  /*2c20*/  UTCATOMSWS.FIND_AND_SET.ALIGN UP0, UR5, UR5 ;  /* 0x00000005000575e3 */ /* 0x000e640008000800 */
[----:B-1----:R-:W-:Y:S01]  /*2c30*/  MOV R3, UR5 ;  /* 0x0000000500037c02 */ /* 0x002fe20008000f00 */
[----:B------:R-:W-:Y:S05]  /*2c40*/  BRA.U !UP0, `(.L_x_53) ;  /* 0xfffffffd08e87547 */ /* 0x000fea000b83ffff */
.L_x_52:
[-C--:B------:R-:W-:Y:S02]  /*2c50*/  SHF.L.U32 R2, R2, R3.reuse, RZ ;  /* 0x0000000302027219 */ /* 0x080fe400000006ff */
[----:B------:R-:W-:Y:S01]  /*2c60*/  SHF.L.U32 R0, R0, R3, RZ ;  /* 0x0000000300007219 */ /* 0x000fe200000006ff */
[----:B------:R-:W-:Y:S02]  /*2c70*/  IMAD.SHL.U32 R3, R3, 0x20, RZ ;  /* 0x0000002003037824 */ /* 0x000fe400078e00ff */
[----:B------:R1:W-:Y:S04]  /*2c80*/  ATOMS.OR RZ, [UR4+0x14], R2 ;  /* 0x00001402ffff798c */ /* 0x0003e8000b000004 */
[----:B------:R1:W-:Y:S04]  /*2c90*/  ATOMS.OR RZ, [UR4+0x18], R0 ;  /* 0x00001800ffff798c */ /* 0x0003e8000b000004 */
[----:B------:R1:W-:Y:S01]  /*2ca0*/  STS [UR37+0x120], R3 ;  /* 0x00012003ff007988 */ /* 0x0003e20008000825 */
[----:B------:R-:W-:Y:S05]  /*2cb0*/  BRA `(.L_x_51) ;  /* 0x0000000000107947 */ /* 0x000fea0003800000 */
.L_x_50:
[----:B------:R-:W-:Y:S02]  /*2cc0*/  MOV R0, 0xffffffff ;  /* 0xffffffff00007802 */ /* 0x000fe40000000f00 */
[----:B------:R-:W-:-:S03]  /*2cd0*/  MOV R2, 0x2d00 ;  /* 0x00002d0000027802 */ /* 0x000fc60000000f00 */
[----:B------:R1:W-:Y:S04]  /*2ce0*/  STS [UR37+0x120], R0 ;  /* 0x00012000ff007988 */ /* 0x0003e80008000825 */
[----:B-1-3-5:R-:W-:Y:S05]  /*2cf0*/  CALL.REL.NOINC `($__internal_1_$__cuda_sm10x_tcgen05_guardrail_trap_phase_invalid_during_alloc) ;  /* 0x0000004400807944 */ /* 0x02afea0003c00000 */
.L_x_51:
[----:B------:R-:W-:Y:S05]  /*2d00*/  WARPSYNC.ALL ;  /* 0x0000000000007948 */ /* 0x000fea0003800000 */
[----:B------:R-:W2:Y:S01]  /*2d10*/  S2UR UR5, SR_CgaCtaId ;  /* 0x00000000000579c3 */ /* 0x000ea20000008800 */
[----:B------:R-:W-:Y:S01]  /*2d20*/  UMOV UR4, 0x400 ;  /* 0x0000040000047882 */ /* 0x000fe20000000000 */
[----:B------:R-:W-:-:S06]  /*2d30*/  NOP ;  /* 0x0000000000007918 */ /* 0x000fcc0000000000 */
[----:B------:R-:W-:Y:S06]  /*2d40*/  BAR.ARV 0x6, 0xa0 ;  /* 0x0182800000007b1d */ /* 0x000fec0000002000 */
[----:B------:R-:W4:Y:S01]  /*2d50*/  LDCU UR7, c[0x0][0x38c] ;  /* 0x00007180ff0777ac */ /* 0x000f220008000800 */
[----:B------:R-:W-:Y:S01]  /*2d60*/  IMAD.MOV.U32 R11, RZ, RZ, 0x1 ;  /* 0x00000001ff0b7424 */ /* 0x000fe200078e00ff */
[----:B------:R-:W-:Y:S01]  /*2d70*/  CS2R R8, SRZ ;  /* 0x0000000000087805 */ /* 0x000fe2000001ff00 */
[----:B------:R-:W-:Y:S01]  /*2d80*/  IMAD.MOV.U32 R10, RZ, RZ, RZ ;  /* 0x000000ffff0a7224 */ /* 0x000fe200078e00ff */
[----:B------:R-:W3:Y:S01]  /*2d90*/  LDCU UR6, c[0x0][0x38c] ;  /* 0x00007180ff0677ac */ /* 0x000ee20008000800 */
[----:B------:R-:W-:Y:S01]  /*2da0*/  UMOV UR15, URZ ;  /* 0x000000ff000f7c82 */ /* 0x000fe20008000000 */
[----:B------:R-:W-:Y:S01]  /*2db0*/  UMOV UR14, URZ ;  /* 0x000000ff000e7c82 */ /* 0x000fe20008000000 */
[----:B--2---:R-:W-:Y:S01]  /*2dc0*/  ULEA UR5, UR5, UR4, 0x18 ;  /* 0x0000000405057291 */ /* 0x004fe2000f8ec0ff */
[----:B------:R-:W-:Y:S01]  /*2dd0*/  UMOV UR24, 0x0 ;  /* 0x0000000000187882 */ /* 0x000fe20000000000 */
[----:B------:R-:W-:-:S02]  /*2de0*/  UMOV UR25, 0x8100010 ;  /* 0x0810001000197882 */ /* 0x000fc40000000000 */
[----:B------:R-:W-:Y:S02]  /*2df0*/  UIADD3 UR10, UPT, UPT, UR5, 0x4400, URZ ;  /* 0x00004400050a7890 */ /* 0x000fe4000fffe0ff */
[----:B------:R-:W-:Y:S02]  /*2e00*/  UIADD3 UR11, UPT, UPT, UR5, 0x18400, URZ ;  /* 0x00018400050b7890 */ /* 0x000fe4000fffe0ff */
[----:B----4-:R-:W-:Y:S01]  /*2e10*/  UIADD3 UR7, UPT, UPT, UR7, 0x7f, URZ ;  /* 0x0000007f07077890 */ /* 0x010fe2000fffe0ff */
[----:B-1----:R-:W1:Y:S01]  /*2e20*/  LDS R0, [UR5+0x120] ;  /* 0x00012005ff007984 */ /* 0x002e620008000800 */
[----:B------:R-:W-:Y:S02]  /*2e30*/  USHF.R.U32.HI UR10, URZ, 0x4, UR10 ;  /* 0x00000004ff0a7899 */ /* 0x000fe4000801160a */
[----:B------:R-:W-:Y:S02]  /*2e40*/  USHF.R.S32.HI UR4, URZ, 0x1f, UR7 ;  /* 0x0000001fff047899 */ /* 0x000fe40008011407 */
[----:B------:R-:W-:-:S02]  /*2e50*/  USHF.R.U32.HI UR11, URZ, 0x4, UR11 ;  /* 0x00000004ff0b7899 */ /* 0x000fc4000801160b */
[----:B------:R-:W-:Y:S02]  /*2e60*/  ULEA.HI UR4, UR4, UR7, URZ, 0x7 ;  /* 0x0000000704047291 */ /* 0x000fe4000f8f38ff */
[----:B------:R-:W-:Y:S02]  /*2e70*/  ULOP3.LUT UR10, UR10, 0x3fff, URZ, 0xc0, !UPT ;  /* 0x00003fff0a0a7892 */ /* 0x000fe4000f8ec0ff */
[----:B------:R-:W-:Y:S02]  /*2e80*/  USHF.R.S32.HI UR4, URZ, 0x7, UR4 ;  /* 0x00000007ff047899 */ /* 0x000fe40008011404 */
[----:B------:R-:W-:Y:S02]  /*2e90*/  ULOP3.LUT UR11, UR11, 0x3fff, URZ, 0xc0, !UPT ;  /* 0x00003fff0b0b7892 */ /* 0x000fe4000f8ec0ff */
[----:B------:R-:W-:Y:S01]  /*2ea0*/  UISETP.LT.AND UP0, UPT, UR4, 0x1, UPT ;  /* 0x000000010400788c */ /* 0x000fe2000bf01270 */
[----:B------:R-:W-:Y:S01]  /*2eb0*/  UMOV UR22, 0x0 ;  /* 0x0000000000167882 */ /* 0x000fe20000000000 */
[----:B------:R-:W-:-:S02]  /*2ec0*/  UMOV UR23, 0x8100010 ;  /* 0x0810001000177882 */ /* 0x000fc40000000000 */
[----:B------:R-:W-:Y:S02]  /*2ed0*/  USEL UR9, UR4, 0x1, !UP0 ;  /* 0x0000000104097887 */ /* 0x000fe4000c000000 */
[----:B------:R-:W-:Y:S02]  /*2ee0*/  ULOP3.LUT UR10, UR10, 0x10000, URZ, 0xfc, !UPT ;  /* 0x000100000a0a7892 */ /* 0x000fe4000f8efcff */
[----:B------:R-:W-:Y:S02]  /*2ef0*/  ULOP3.LUT UR11, UR11, 0x10000, URZ, 0xfc, !UPT ;  /* 0x000100000b0b7892 */ /* 0x000fe4000f8efcff */
[----:B------:R-:W-:Y:S02]  /*2f00*/  UIADD3 UR9, UPT, UPT, -UR9, URZ, URZ ;  /* 0x000000ff09097290 */ /* 0x000fe4000fffe1ff */
[----:B---3--:R-:W-:Y:S01]  /*2f10*/  UISETP.GE.AND UP3, UPT, UR6, 0x1, UPT ;  /* 0x000000010600788c */ /* 0x008fe2000bf66270 */
[----:B------:R-:W-:Y:S01]  /*2f20*/  UMOV UR20, 0x0 ;  /* 0x0000000000147882 */ /* 0x000fe20000000000 */
[----:B------:R-:W-:Y:S01]  /*2f30*/  UMOV UR21, 0x8100010 ;  /* 0x0810001000157882 */ /* 0x000fe20000000000 */
[----:B------:R-:W-:Y:S01]  /*2f40*/  UMOV UR18, 0x0 ;  /* 0x0000000000127882 */ /* 0x000fe20000000000 */
[----:B------:R-:W-:Y:S01]  /*2f50*/  UMOV UR19, 0x8100010 ;  /* 0x0810001000137882 */ /* 0x000fe20000000000 */
[----:B-1----:R-:W-:-:S15]  /*2f60*/  R2UR UR16, R0 ;  /* 0x00000000001072ca */ /* 0x002fde00000e0000 */
.L_x_60:
[----:B------:R-:W-:Y:S02]  /*2f70*/  LEA R0, R10, UR5, 0x3 ;  /* 0x000000050a007c11 */ /* 0x000fe4000f8e18ff */
[----:B------:R-:W-:Y:S02]  /*2f80*/  SHF.L.U32 R5, R9, 0x1f, RZ ;  /* 0x0000001f09057819 */ /* 0x000fe400000006ff */
[----:B------:R-:W-:Y:S01]  /*2f90*/  PLOP3.LUT P0, PT, PT, PT, UP3, 0x80, 0x8 ;  /* 0x000000000008781c */ /* 0x000fe20003f0f038 */
[----:B------:R-:W-:Y:S01]  /*2fa0*/  VIADD R3, R0, 0x80 ;  /* 0x0000008000037836 */ /* 0x000fe20000000000 */
[----:B-1----:R-:W1:Y:S02]  /*2fb0*/  SYNCS.PHASECHK.TRANS64.TRYWAIT P1, [R0+URZ+0x70], R5 ;  /* 0x00007005000075a7 */ /* 0x002e6400080211ff */
[----:B-1-3--:R-:W-:Y:S09]  /*2fc0*/  @!P1 BRA `(.L_x_54) ;  /* 0x0000003c00989947 */ /* 0x00aff20003800000 */
.L_x_113:
[----:B------:R-:W-:Y:S01]  /*2fd0*/  LEA R4, R10, UR5, 0x4 ;  /* 0x000000050a047c11 */ /* 0x000fe2000f8e20ff */
[----:B------:R-:W-:Y:S01]  /*2fe0*/  @UP3 ULEA UR6, UR14, UR5, 0x3 ;  /* 0x000000050e063291 */ /* 0x000fe2000f8e18ff */
[----:B------:R-:W-:Y:S01]  /*2ff0*/  PLOP3.LUT P2, PT, PT, PT, PT, 0x80, 0x8 ;  /* 0x000000000008781c */ /* 0x000fe20003f4f070 */
[----:B------:R-:W-:Y:S01]  /*3000*/  ULEA UR7, UR15, UR5, 0x3 ;  /* 0x000000050f077291 */ /* 0x000fe2000f8e18ff */
[----:B------:R-:W-:Y:S01]  /*3010*/  PRMT R3, RZ, 0x654, R3 ;  /* 0x00000654ff037816 */ /* 0x000fe20000000003 */
[----:B------:R-:W-:Y:S01]  /*3020*/  ULEA UR8, UR15, UR16, 0x6 ;  /* 0x000000100f087291 */ /* 0x000fe2000f8e30ff */
[----:B-1----:R-:W1:Y:S01]  /*3030*/  LDS.128 R4, [R4+0x100] ;  /* 0x0001000004047984 */ /* 0x002e620000000c00 */
[----:B------:R-:W-:Y:S02]  /*3040*/  @P0 SHF.L.U32 R2, R8, 0x1f, RZ ;  /* 0x0000001f08020819 */ /* 0x000fe400000006ff */
[----:B------:R-:W-:Y:S01]  /*3050*/  SHF.L.U32 R0, R11, 0x1f, RZ ;  /* 0x0000001f0b007819 */ /* 0x000fe200000006ff */
[----:B------:R-:W-:Y:S01]  /*3060*/  @!PT LDS RZ, [RZ] ;  /* 0x00000000fffff984 */ /* 0x000fe20000000800 */
[----:B------:R-:W-:Y:S01]  /*3070*/  @!PT LDS RZ, [RZ] ;  /* 0x00000000fffff984 */ /* 0x000fe20000000800 */
[----:B------:R-:W-:Y:S01]  /*3080*/  @!PT LDS RZ, [RZ] ;  /* 0x00000000fffff984 */ /* 0x000fe20000000800 */
[----:B------:R-:W-:Y:S01]  /*3090*/  @!PT LDS RZ, [RZ] ;  /* 0x00000000fffff984 */ /* 0x000fe20000000800 */
[----:B------:R2:W-:Y:S06]  /*30a0*/  MEMBAR.ALL.CTA ;  /* 0x0000000000007992 */ /* 0x0005ec0000008000 */
[----:B--2---:R-:W2:Y:S02]  /*30b0*/  FENCE.VIEW.ASYNC.S ;  /* 0x00000000000073c6 */ /* 0x004ea40000000000 */
[----:B--2---:R2:W-:Y:S01]  /*30c0*/  SYNCS.ARRIVE.TRANS64.RED.A1T0 RZ, [R3+URZ], RZ ;  /* 0x000000ff03ff79a7 */ /* 0x0045e200081004ff */
[----:B------:R2:W3:Y:S01]  /*30d0*/  @P0 SYNCS.PHASECHK.TRANS64.TRYWAIT P2, [UR6], R2 ;  /* 0x00000002ff0005a7 */ /* 0x0004e20008041106 */
[----:B-1----:R-:W-:Y:S01]  /*30e0*/  LOP3.LUT P1, RZ, R6, 0x1, RZ, 0xc0, !PT ;  /* 0x0000000106ff7812 */ /* 0x002fe2000782c0ff */
[----:B------:R-:W1:Y:S02]  /*30f0*/  SYNCS.PHASECHK.TRANS64.TRYWAIT P0, [UR7+0xb0], R0 ;  /* 0x0000b000ff0075a7 */ /* 0x000e640008001107 */
[----:B-123--:R-:W-:Y:S10]  /*3100*/  @!P0 BRA `(.L_x_55) ;  /* 0x0000003c005c8947 */ /* 0x00eff40003800000 */
.L_x_115:
[----:B------:R-:W-:Y:S01]  /*3110*/  IADD3 R10, PT, PT, R10, 0x1, RZ ;  /* 0x000000010a0a7810 */ /* 0x000fe20007ffe0ff */
[----:B------:R-:W-:Y:S06]  /*3120*/  BRA.U !UP3, `(.L_x_56) ;  /* 0x000000010bc07547 */ /* 0x000fec000b800000 */
[----:B------:R-:W-:Y:S01]  /*3130*/  UPLOP3.LUT UP4, UPT, UPT, UPT, UPT, 0x40, 0x4 ;  /* 0x000000000004789c */ /* 0x000fe20003f8e870 */
[----:B------:R-:W-:Y:S01]  /*3140*/  UMOV UR13, UR9 ;  /* 0x00000009000d7c82 */ /* 0x000fe20008000000 */
[----:B------:R-:W-:Y:S01]  /*3150*/  UMOV UR12, UR4 ;  /* 0x00000004000c7c82 */ /* 0x000fe20008000000 */
[----:B------:R-:W-:-:S08]  /*3160*/  UMOV UR17, UR14 ;  /* 0x0000000e00117c82 */ /* 0x000fd00008000000 */
.L_x_59:
[----:B------:R-:W-:Y:S02]  /*3170*/  UIADD3 UR13, UPT, UPT, UR13, 0x1, URZ ;  /* 0x000000010d0d7890 */ /* 0x000fe4000fffe0ff */
[----:B--2---:R-:W-:Y:S02]  /*3180*/  ULEA UR6, UR17, UR5, 0x3 ;  /* 0x0000000511067291 */ /* 0x004fe4000f8e18ff */
[----:B------:R-:W-:Y:S01]  /*3190*/  UISETP.NE.AND UP0, UPT, UR13, URZ, UPT ;  /* 0x000000ff0d00728c */ /* 0x000fe2000bf05270 */
[----:B---3--:R-:W-:Y:S10]  /*31a0*/  @P2 BRA `(.L_x_57) ;  /* 0x00000000000c2947 */ /* 0x008ff40003800000 */
[----:B-1----:R-:W-:Y:S04]  /*31b0*/  SHF.L.U32 R3, R8, 0x1f, RZ ;  /* 0x0000001f08037819 */ /* 0x002fe800000006ff */
[----:B------:R-:W1:Y:S02]  /*31c0*/  SYNCS.PHASECHK.TRANS64.TRYWAIT P0, [UR6], R3 ;  /* 0x00000003ff0075a7 */ /* 0x000e640008001106 */
[----:B-1----:R-:W-:Y:S05]  /*31d0*/  @!P0 BRA `(.L_x_58) ;  /* 0x0000003c00408947 */ /* 0x002fea0003800000 */
.L_x_57:
[----:B------:R-:W-:Y:S01]  /*31e0*/  UISETP.NE.AND UP1, UPT, UR12, 0x1, UPT ;  /* 0x000000010c00788c */ /* 0x000fe2000bf25270 */
[----:B------:R-:W-:Y:S01]  /*31f0*/  PLOP3.LUT P2, PT, PT, PT, PT, 0x80, 0x8 ;  /* 0x000000000008781c */ /* 0x000fe20003f4f070 */
[----:B------:R-:W-:Y:S02]  /*3200*/  UIADD3 UR14, UPT, UPT, UR17, 0x1, URZ ;  /* 0x00000001110e7890 */ /* 0x000fe4000fffe0ff */
[----:B------:R-:W-:Y:S02]  /*3210*/  ULEA UR28, UR17, UR11, 0x9 ;  /* 0x0000000b111c7291 */ /* 0x000fe4000f8e48ff */
[----:B------:R-:W-:Y:S01]  /*3220*/  UISETP.NE.AND UP2, UPT, UR14, 0x5, UPT ;  /* 0x000000050e00788c */ /* 0x000fe2000bf45270 */
[----:B------:R-:W-:Y:S01]  /*3230*/  PLOP3.LUT P0, PT, PT, PT, UP1, 0x80, 0x8 ;  /* 0x000000000008781c */ /* 0x000fe20003f0f018 */
[----:B------:R-:W-:Y:S02]  /*3240*/  UIADD3 UR40, UPT, UPT, UR28, 0x2, URZ ;  /* 0x000000021c287890 */ /* 0x000fe4000fffe0ff */
[----:B------:R-:W-:Y:S02]  /*3250*/  USEL UR27, URZ, 0x1, UP2 ;  /* 0x00000001ff1b7887 */ /* 0x000fe40009000000 */
[----:B------:R-:W-:Y:S02]  /*3260*/  USEL UR14, UR14, URZ, UP2 ;  /* 0x000000ff0e0e7287 */ /* 0x000fe40009000000 */
[----:B------:R-:W-:Y:S02]  /*3270*/  UIADD3 UR36, UPT, UPT, UR28, 0x4, URZ ;  /* 0x000000041c247890 */ /* 0x000fe4000fffe0ff */
[----:B------:R-:W-:Y:S01]  /*3280*/  @UP1 ULEA UR26, UR14, UR5, 0x3 ;  /* 0x000000050e1a1291 */ /* 0x000fe2000f8e18ff */
[----:B------:R-:W-:Y:S01]  /*3290*/  LOP3.LUT R8, R8, UR27, RZ, 0x3c, !PT ;  /* 0x0000001b08087c12 */ /* 0x000fe2000f8e3cff */
[----:B------:R-:W-:Y:S02]  /*32a0*/  UIADD3 UR32, UPT, UPT, UR28, 0x6, URZ ;  /* 0x000000061c207890 */ /* 0x000fe4000fffe0ff */
[----:B------:R-:W-:Y:S01]  /*32b0*/  UIADD3 UR6, UPT, UPT, UR6, 0x28, URZ ;  /* 0x0000002806067890 */ /* 0x000fe2000fffe0ff */
[----:B-1----:R-:W-:Y:S01]  /*32c0*/  @P0 SHF.L.U32 R0, R8, 0x1f, RZ ;  /* 0x0000001f08000819 */ /* 0x002fe200000006ff */
[----:B------:R-:W-:Y:S01]  /*32d0*/  UIADD3 UR12, UPT, UPT, UR12, -0x1, URZ ;  /* 0xffffffff0c0c7890 */ /* 0x000fe2000fffe0ff */
[----:B------:R-:W-:Y:S02]  /*32e0*/  UMOV UR29, 0x40004040 ;  /* 0x40004040001d7882 */ /* 0x000fe40000000000 */
[----:B------:R2:W3:Y:S01]  /*32f0*/  @P0 SYNCS.PHASECHK.TRANS64.TRYWAIT P2, [UR26], R0 ;  /* 0x00000000ff0005a7 */ /* 0x0004e2000804111a */
[----:B------:R-:W-:Y:S01]  /*3300*/  ULEA UR26, UR17, UR10, 0xa ;  /* 0x0000000a111a7291 */ /* 0x000fe2000f8e50ff */
[----:B------:R-:W-:Y:S01]  /*3310*/  UMOV UR27, 0x40004040 ;  /* 0x40004040001b7882 */ /* 0x000fe20000000000 */
[----:B------:R-:W-:Y:S02]  /*3320*/  UMOV UR41, 0x40004040 ;  /* 0x4000404000297882 */ /* 0x000fe40000000000 */
[----:B------:R-:W-:Y:S02]  /*3330*/  UIADD3 UR38, UPT, UPT, UR26, 0x2, URZ ;  /* 0x000000021a267890 */ /* 0x000fe4000fffe0ff */
[----:B------:R-:W-:Y:S02]  /*3340*/  UIADD3 UR34, UPT, UPT, UR26, 0x4, URZ ;  /* 0x000000041a227890 */ /* 0x000fe4000fffe0ff */
[----:B------:R-:W-:Y:S01]  /*3350*/  UIADD3 UR30, UPT, UPT, UR26, 0x6, URZ ;  /* 0x000000061a1e7890 */ /* 0x000fe2000fffe0ff */
[----:B------:R2:W-:Y:S01]  /*3360*/  UTCQMMA gdesc[UR26], gdesc[UR28], tmem[UR8], tmem[UR24], idesc[UR25], UP4 ;  /* 0x00ff181c1a0075ea */ /* 0x0005e2000a000308 */
[----:B------:R-:W-:Y:S01]  /*3370*/  UPLOP3.LUT UP4, UPT, UPT, UPT, UPT, 0x80, 0x8 ;  /* 0x000000000008789c */ /* 0x000fe20003f8f070 */
[----:B------:R-:W-:Y:S01]  /*3380*/  UMOV UR39, 0x40004040 ;  /* 0x4000404000277882 */ /* 0x000fe20000000000 */
[----:B------:R-:W-:Y:S01]  /*3390*/  UMOV UR37, 0x40004040 ;  /* 0x4000404000257882 */ /* 0x000fe20000000000 */
[----:B------:R2:W-:Y:S01]  /*33a0*/  UTCQMMA gdesc[UR38], gdesc[UR40], tmem[UR8], tmem[UR22], idesc[UR23], UPT ;  /* 0x00ff1628260075ea */ /* 0x0005e2000b800308 */
[----:B------:R-:W-:Y:S01]  /*33b0*/  UMOV UR35, 0x40004040 ;  /* 0x4000404000237882 */ /* 0x000fe20000000000 */
[----:B------:R-:W-:Y:S01]  /*33c0*/  UMOV UR33, 0x40004040 ;  /* 0x4000404000217882 */ /* 0x000fe20000000000 */
[----:B------:R-:W-:Y:S01]  /*33d0*/  UMOV UR31, 0x40004040 ;  /* 0x40004040001f7882 */ /* 0x000fe20000000000 */
[----:B------:R2:W-:Y:S01]  /*33e0*/  UTCQMMA gdesc[UR34], gdesc[UR36], tmem[UR8], tmem[UR20], idesc[UR21], UPT ;  /* 0x00ff1424220075ea */ /* 0x0005e2000b800308 */
[----:B------:R2:W-:Y:S01]  /*33f0*/  UTCQMMA gdesc[UR30], gdesc[UR32], tmem[UR8], tmem[UR18], idesc[UR19], UPT ;  /* 0x00ff12201e0075ea */ /* 0x0005e2000b800308 */
[----:B------:R2:W-:Y:S01]  /*3400*/  UTCBAR [UR6], URZ ;  /* 0x000000ff060073e9 */ /* 0x0005e200080000ff */
[----:B------:R-:W-:Y:S01]  /*3410*/  UMOV UR17, UR14 ;  /* 0x0000000e00117c82 */ /* 0x000fe20008000000 */
[----:B------:R-:W-:Y:S05]  /*3420*/  BRA.U UP0, `(.L_x_59) ;  /* 0xfffffffd00507547 */ /* 0x000fea000b83ffff */
.L_x_56:
[----:B------:R-:W-:Y:S01]  /*3430*/  UIADD3 UR15, UPT, UPT, UR15, 0x1, URZ ;  /* 0x000000010f0f7890 */ /* 0x000fe2000fffe0ff */
[C---:B------:R-:W-:Y:S01]  /*3440*/  ISETP.NE.AND P0, PT, R10.reuse, 0x2, PT ;  /* 0x000000020a00780c */ /* 0x040fe20003f05270 */
[----:B------:R-:W-:Y:S02]  /*3450*/  UIADD3 UR7, UPT, UPT, UR7, 0x90, URZ ;  /* 0x0000009007077890 */ /* 0x000fe4000fffe0ff */
[----:B------:R-:W-:Y:S01]  /*3460*/  UISETP.NE.AND UP0, UPT, UR15, 0x4, UPT ;  /* 0x000000040f00788c */ /* 0x000fe2000bf05270 */
[----:B-12---:R-:W-:Y:S02]  /*3470*/  SEL R0, RZ, 0x1, P0 ;  /* 0x00000001ff007807 */ /* 0x006fe40000000000 */
[----:B------:R-:W-:Y:S01]  /*3480*/  SEL R10, R10, RZ, P0 ;  /* 0x000000ff0a0a7207 */ /* 0x000fe20000000000 */
[----:B------:R-:W-:Y:S01]  /*3490*/  USEL UR6, URZ, 0x1, UP0 ;  /* 0x00000001ff067887 */ /* 0x000fe20008000000 */
[----:B------:R-:W-:Y:S01]  /*34a0*/  LOP3.LUT R9, R9, R0, RZ, 0x3c, !PT ;  /* 0x0000000009097212 */ /* 0x000fe200078e3cff */
[----:B------:R-:W-:Y:S01]  /*34b0*/  USEL UR15, UR15, URZ, UP0 ;  /* 0x000000ff0f0f7287 */ /* 0x000fe20008000000 */
[----:B------:R1:W-:Y:S03]  /*34c0*/  UTCBAR [UR7], URZ ;  /* 0x000000ff070073e9 */ /* 0x0003e600080000ff */
[----:B------:R-:W-:Y:S01]  /*34d0*/  LOP3.LUT R11, R11, UR6, RZ, 0x3c, !PT ;  /* 0x000000060b0b7c12 */ /* 0x000fe2000f8e3cff */
[----:B------:R-:W-:Y:S07]  /*34e0*/  @P1 BRA `(.L_x_60) ;  /* 0xfffffff800a01947 */ /* 0x000fee000383ffff */
[----:B------:R-:W2:Y:S01]  /*34f0*/  S2UR UR4, SR_CgaCtaId ;  /* 0x00000000000479c3 */ /* 0x000ea20000008800 */
[----:B------:R-:W-:Y:S01]  /*3500*/  ELECT P0, URZ, PT ;  /* 0x0000000000ff782f */ /* 0x000fe20003800000 */
[----:B------:R-:W-:Y:S01]  /*3510*/  IMAD.MOV.U32 R0, RZ, RZ, 0x1 ;  /* 0x00000001ff007424 */ /* 0x000fe200078e00ff */
[----:B------:R-:W-:Y:S01]  /*3520*/  UIADD3 UR5, UPT, UPT, UR5, 0xb0, URZ ;  /* 0x000000b005057890 */ /* 0x000fe2000fffe0ff */
[----:B------:R-:W-:Y:S01]  /*3530*/  SHF.L.U32 R3, R11, 0x1f, RZ ;  /* 0x0000001f0b037819 */ /* 0x000fe200000006ff */
[----:B------:R-:W-:-:S03]  /*3540*/  UMOV UR6, 0x40 ;  /* 0x0000004000067882 */ /* 0x000fc60000000000 */
[----:B------:R-:W-:Y:S01]  /*3550*/  UVIRTCOUNT.DEALLOC.SMPOOL 0x80 ;  /* 0x000000800000784c */ /* 0x000fe20000000000 */
[----:B--2---:R-:W-:Y:S02]  /*3560*/  ULEA UR4, UR4, UR6, 0x18 ;  /* 0x0000000604047291 */ /* 0x004fe4000f8ec0ff */
[----:B------:R-:W-:-:S07]  /*3570*/  ULEA UR6, UR15, UR5, 0x3 ;  /* 0x000000050f067291 */ /* 0x000fce000f8e18ff */
[----:B------:R2:W-:Y:S02]  /*3580*/  @P0 STS.U8 [UR4+0x1c], R0 ;  /* 0x00001c00ff000988 */ /* 0x0005e40008000004 */
[----:B------:R-:W4:Y:S02]  /*3590*/  SYNCS.PHASECHK.TRANS64.TRYWAIT P0, [UR6], R3 ;  /* 0x00000003ff0075a7 */ /* 0x000f240008001106 */
[----:B--2-4-:R-:W-:Y:S05]  /*35a0*/  @!P0 BRA `(.L_x_61) ;  /* 0x0000003800648947 */ /* 0x014fea0003800000 */
.L_x_118:
[----:B-1----:R-:W-:-:S04]  /*35b0*/  UIADD3 UR7, UPT, UPT, UR15, 0x1, URZ ;  /* 0x000000010f077890 */ /* 0x002fc8000fffe0ff */
[----:B------:R-:W-:-:S04]  /*35c0*/  UISETP.NE.AND UP0, UPT, UR7, 0x4, UPT ;  /* 0x000000040700788c */ /* 0x000fc8000bf05270 */
[----:B------:R-:W-:Y:S02]  /*35d0*/  USEL UR8, URZ, 0x1, UP0 ;  /* 0x00000001ff087887 */ /* 0x000fe40008000000 */
[----:B------:R-:W-:-:S04]  /*35e0*/  USEL UR7, UR7, URZ, UP0 ;  /* 0x000000ff07077287 */ /* 0x000fc80008000000 */
[----:B------:R-:W-:Y:S01]  /*35f0*/  ULEA UR6, UR7, UR5, 0x3 ;  /* 0x0000000507067291 */ /* 0x000fe2000f8e18ff */
[----:B------:R-:W-:-:S04]  /*3600*/  LOP3.LUT R2, R11, UR8, RZ, 0x3c, !PT ;  /* 0x000000080b027c12 */ /* 0x000fc8000f8e3cff */
[----:B--2---:R-:W-:-:S04]  /*3610*/  SHF.L.U32 R3, R2, 0x1f, RZ ;  /* 0x0000001f02037819 */ /* 0x004fc800000006ff */
[----:B------:R-:W1:Y:S02]  /*3620*/  SYNCS.PHASECHK.TRANS64.TRYWAIT P0, [UR6], R3 ;  /* 0x00000003ff0075a7 */ /* 0x000e640008001106 */
[----:B-1----:R-:W-:Y:S05]  /*3630*/  @!P0 BRA `(.L_x_62) ;  /* 0x0000003800588947 */ /* 0x002fea0003800000 */
.L_x_120:
        /* <DEDUP_REMOVED lines=9> */
.L_x_122:
[----:B------:R-:W-:-:S04]  /*36d0*/  UIADD3 UR7, UPT, UPT, UR7, 0x1, URZ ;  /* 0x0000000107077890 */ /* 0x000fc8000fffe0ff */
[----:B------:R-:W-:-:S04]  /*36e0*/  UISETP.NE.AND UP0, UPT, UR7, 0x4, UPT ;  /* 0x000000040700788c */ /* 0x000fc8000bf05270 */
[----:B------:R-:W-:Y:S02]  /*36f0*/  USEL UR6, URZ, 0x1, UP0 ;  /* 0x00000001ff067887 */ /* 0x000fe40008000000 */
[----:B------:R-:W-:-:S04]  /*3700*/  USEL UR7, UR7, URZ, UP0 ;  /* 0x000000ff07077287 */ /* 0x000fc80008000000 */
[----:B------:R-:W-:Y:S01]  /*3710*/  ULEA UR7, UR7, UR5, 0x3 ;  /* 0x0000000507077291 */ /* 0x000fe2000f8e18ff */
[----:B-1----:R-:W-:-:S04]  /*3720*/  LOP3.LUT R3, R2, UR6, RZ, 0x3c, !PT ;  /* 0x0000000602037c12 */ /* 0x002fc8000f8e3cff */
[----:B------:R-:W-:-:S04]  /*3730*/  SHF.L.U32 R3, R3, 0x1f, RZ ;  /* 0x0000001f03037819 */ /* 0x000fc800000006ff */
[----:B------:R-:W1:Y:S02]  /*3740*/  SYNCS.PHASECHK.TRANS64.TRYWAIT P0, [UR7], R3 ;  /* 0x00000003ff0075a7 */ /* 0x000e640008001107 */
[----:B-1----:R-:W-:Y:S05]  /*3750*/  @!P0 BRA `(.L_x_64) ;  /* 0x0000003800408947 */ /* 0x002fea0003800000 */
.L_x_124:
[----:B------:R-:W-:Y:S01]  /*3760*/  NOP ;  /* 0x0000000000007918 */ /* 0x000fe20000000000 */
[----:B-1----:R-:W1:Y:S01]  /*3770*/  LDS R0, [UR4+0x14] ;  /* 0x00001404ff007984 */ /* 0x002e620008000800 */
[----:B------:R-:W-:Y:S01]  /*3780*/  ULOP3.LUT UR6, UR16, 0xffff, URZ, 0xc0, !UPT ;  /* 0x0000ffff10067892 */ /* 0x000fe2000f8ec0ff */
[----:B------:R-:W-:Y:S01]  /*3790*/  UMOV UR8, 0xffff ;  /* 0x0000ffff00087882 */ /* 0x000fe20000000000 */
[----:B------:R-:W-:Y:S02]  /*37a0*/  UMOV UR5, 0x1 ;  /* 0x0000000100057882 */ /* 0x000fe40000000000 */
[----:B------:R-:W-:-:S04]  /*37b0*/  USHF.R.U32.HI UR6, URZ, 0x5, UR6 ;  /* 0x00000005ff067899 */ /* 0x000fc80008011606 */
[----:B------:R-:W-:Y:S02]  /*37c0*/  USHF.L.U32 UR8, UR8, UR6, URZ ;  /* 0x0000000608087299 */ /* 0x000fe400080006ff */
[----:B------:R-:W-:-:S04]  /*37d0*/  USHF.L.U32 UR5, UR5, UR6, URZ ;  /* 0x0000000605057299 */ /* 0x000fc800080006ff */
[----:B-1----:R-:W-:-:S04]  /*37e0*/  LOP3.LUT R0, R0, UR8, RZ, 0xc0, !PT ;  /* 0x0000000800007c12 */ /* 0x002fc8000f8ec0ff */
[----:B------:R-:W-:-:S13]  /*37f0*/  ISETP.NE.AND P0, PT, R0, UR8, PT ;  /* 0x0000000800007c0c */ /* 0x000fda000bf05270 */
[----:B------:R-:W-:Y:S05]  /*3800*/  @P0 BRA `(.L_x_65) ;  /* 0x0000000000580947 */ /* 0x000fea0003800000 */
[----:B------:R-:W1:Y:S02]  /*3810*/  LDS R0, [UR4+0x18] ;  /* 0x00001804ff007984 */ /* 0x000e640008000800 */
[----:B-1----:R-:W-:-:S04]  /*3820*/  LOP3.LUT R0, R0, UR5, RZ, 0xc0, !PT ;  /* 0x0000000500007c12 */ /* 0x002fc8000f8ec0ff */
[----:B------:R-:W-:-:S13]  /*3830*/  ISETP.NE.AND P0, PT, R0, UR5, PT ;  /* 0x0000000500007c0c */ /* 0x000fda000bf05270 */
[----:B------:R-:W-:Y:S05]  /*3840*/  @P0 BRA `(.L_x_66) ;  /* 0x00000000003c0947 */ /* 0x000fea0003800000 */
[----:B------:R-:W1:Y:S01]  /*3850*/  S2R R2, SR_LANEID ;  /* 0x0000000000027919 */ /* 0x000e620000000000 */
[----:B------:R-:W-:Y:S01]  /*3860*/  ULOP3.LUT UR8, URZ, UR8, URZ, 0x33, !UPT ;  /* 0x00000008ff087292 */ /* 0x000fe2000f8e33ff */
[----:B------:R-:W-:Y:S01]  /*3870*/  LOP3.LUT R4, RZ, UR5, RZ, 0x33, !PT ;  /* 0x00000005ff047c12 */ /* 0x000fe2000f8e33ff */
[----:B------:R-:W-:Y:S02]  /*3880*/  VOTEU.ANY UR7, UPT, PT ;  /* 0x0000000000077886 */ /* 0x000fe400038e0100 */
[----:B------:R-:W-:Y:S01]  /*3890*/  UFLO.U32 UR7, UR7 ;  /* 0x00000007000772bd */ /* 0x000fe200080e0000 */
[----:B------:R-:W2:Y:S01]  /*38a0*/  REDUX UR5, R4 ;  /* 0x00000000040573c4 */ /* 0x000ea20000000000 */
[----:B------:R-:W-:-:S06]  /*38b0*/  IMAD.U32 R0, RZ, RZ, UR8 ;  /* 0x00000008ff007e24 */ /* 0x000fcc000f8e00ff */
[----:B------:R4:W-:Y:S01]  /*38c0*/  UTCATOMSWS.AND URZ, UR8 ;  /* 0x0000000800ff79e3 */ /* 0x0009e20008000000 */
[----:B------:R-:W3:Y:S01]  /*38d0*/  REDUX UR6, R0 ;  /* 0x00000000000673c4 */ /* 0x000ee20000000000 */
[----:B-1----:R-:W-:Y:S01]  /*38e0*/  ISETP.EQ.U32.AND P0, PT, R2, UR7, PT ;  /* 0x0000000702007c0c */ /* 0x002fe2000bf02070 */
[----:B--2---:R-:W-:Y:S01]  /*38f0*/  IMAD.U32 R2, RZ, RZ, UR5 ;  /* 0x00000005ff027e24 */ /* 0x004fe2000f8e00ff */
[----:B---3--:R-:W-:-:S11]  /*3900*/  MOV R3, UR6 ;  /* 0x0000000600037c02 */ /* 0x008fd60008000f00 */
[----:B------:R4:W-:Y:S04]  /*3910*/  @P0 ATOMS.AND RZ, [UR4+0x14], R3 ;  /* 0x00001403ffff098c */ /* 0x0009e8000a800004 */
[----:B------:R4:W-:Y:S01]  /*3920*/  @P0 ATOMS.AND RZ, [UR4+0x18], R2 ;  /* 0x00001802ffff098c */ /* 0x0009e2000a800004 */
[----:B------:R-:W-:Y:S05]  /*3930*/  BRA `(.L_x_67) ;  /* 0x0000000000147947 */ /* 0x000fea0003800000 */
.L_x_66:
[----:B------:R-:W-:Y:S02]  /*3940*/  MOV R2, 0x3960 ;  /* 0x0000396000027802 */ /* 0x000fe40000000f00 */
[----:B---3-5:R-:W-:Y:S05]  /*3950*/  CALL.REL.NOINC `($__internal_0_$__cuda_sm10x_tcgen05_guardrail_trap_col_being_dealloced_not_returned_by_alloc) ;  /* 0x00000038005c7944 */ /* 0x028fea0003c00000 */
[----:B------:R-:W-:Y:S05]  /*3960*/  BRA `(.L_x_67) ;  /* 0x0000000000087947 */ /* 0x000fea0003800000 */
.L_x_65:
[----:B------:R-:W-:Y:S02]  /*3970*/  MOV R2, 0x3990 ;  /* 0x0000399000027802 */ /* 0x000fe40000000f00 */
[----:B---3-5:R-:W-:Y:S05]  /*3980*/  CALL.REL.NOINC `($__internal_2_$__cuda_sm10x_tcgen05_guardrail_trap_unallocated_columns_being_dealloced) ;  /* 0x0000003800687944 */ /* 0x028fea0003c00000 */
.L_x_67:
[----:B------:R-:W-:Y:S01]  /*3990*/  NOP ;  /* 0x0000000000007918 */ /* 0x000fe20000000000 */
[----:B----4-:R-:W-:Y:S05]  /*39a0*/  EXIT ;  /* 0x000000000000794d */ /* 0x010fea0003800000 */
.L_x_49:
[----:B------:R-:W-:-:S09]  /*39b0*/  UISETP.NE.OR UP2, UPT, UR8, 0x3, !UP2 ;  /* 0x000000030800788c */ /* 0x000fd2000d745670 */
[----:B------:R-:W-:Y:S05]  /*39c0*/  BRA.U UP2, `(.L_x_68) ;  /* 0x0000000902c87547 */ /* 0x000fea000b800000 */
[----:B------:R-:W1:Y:S01]  /*39d0*/  LDCU.64 UR6, c[0x0][0x888] ;  /* 0x00011100ff0677ac */ /* 0x000e620008000a00 */
[----:B------:R-:W2:Y:S01]  /*39e0*/  LDC R0, c[0x0][0xb30] ;  /* 0x0002cc00ff007b82 */ /* 0x000ea20000000800 */
[----:B------:R-:W-:Y:S01]  /*39f0*/  IMAD.MOV.U32 R30, RZ, RZ, 0x1 ;  /* 0x00000001ff1e7424 */ /* 0x000fe200078e00ff */
[----:B------:R-:W-:Y:S01]  /*3a00*/  CS2R R28, SRZ ;  /* 0x00000000001c7805 */ /* 0x000fe2000001ff00 */
[----:B------:R-:W4:Y:S01]  /*3a10*/  LDCU.64 UR4, c[0x0][0x890] ;  /* 0x00011200ff0477ac */ /* 0x000f220008000a00 */
[----:B------:R-:W-:Y:S01]  /*3a20*/  IMAD.MOV.U32 R25, RZ, RZ, 0x2000 ;  /* 0x00002000ff197424 */ /* 0x000fe200078e00ff */
[----:B------:R-:W-:-:S03]  /*3a30*/  UMOV UR8, 0x400 ;  /* 0x0000040000087882 */ /* 0x000fc60000000000 */
[----:B------:R-:W3:Y:S01]  /*3a40*/  LDC R19, c[0x0][0x370] ;  /* 0x0000dc00ff137b82 */ /* 0x000ee20000000800 */
[----:B------:R-:W-:-:S07]  /*3a50*/  UPLOP3.LUT UP1, UPT, UPT, UPT, UPT, 0x40, 0x4 ;  /* 0x000000000004789c */ /* 0x000fce0003f2e870 */
[----:B------:R-:W3:Y:S01]  /*3a60*/  LDC R2, c[0x0][0xb0c] ;  /* 0x0002c300ff027b82 */ /* 0x000ee20000000800 */
[----:B-1----:R-:W-:Y:S02]  /*3a70*/  UISETP.NE.U32.AND UP2, UPT, UR6, URZ, UPT ;  /* 0x000000ff0600728c */ /* 0x002fe4000bf45070 */
[----:B------:R-:W-:Y:S02]  /*3a80*/  ULEA UR6, UR37, UR8, 0x18 ;  /* 0x0000000825067291 */ /* 0x000fe4000f8ec0ff */
[----:B------:R-:W-:Y:S02]  /*3a90*/  UISETP.NE.AND.EX UP2, UPT, UR7, URZ, UPT, UP2 ;  /* 0x000000ff0700728c */ /* 0x000fe4000bf45320 */
[----:B------:R-:W-:Y:S01]  /*3aa0*/  UIADD3 UR7, UPT, UPT, UR6, 0x50, URZ ;  /* 0x0000005006077890 */ /* 0x000fe2000fffe0ff */
[----:B------:R-:W1:Y:S01]  /*3ab0*/  LDC R18, c[0x0][0xb20] ;  /* 0x0002c800ff127b82 */ /* 0x000e620000000800 */
[----:B----4-:R-:W-:Y:S01]  /*3ac0*/  UISETP.NE.U32.AND UP3, UPT, UR4, URZ, UPT ;  /* 0x000000ff0400728c */ /* 0x010fe2000bf65070 */
[----:B--2---:R-:W-:Y:S01]  /*3ad0*/  ISETP.NE.AND P1, PT, R0, 0x1, PT ;  /* 0x000000010000780c */ /* 0x004fe20003f25270 */
[----:B------:R-:W-:-:S02]  /*3ae0*/  UPRMT UR37, UR37, 0x654, UR7 ;  /* 0x0000065425257896 */ /* 0x000fc40008000007 */
[----:B------:R-:W-:-:S03]  /*3af0*/  UISETP.NE.AND.EX UP3, UPT, UR5, URZ, UPT, UP3 ;  /* 0x000000ff0500728c */ /* 0x000fc6000bf65330 */
[----:B------:R-:W2:Y:S08]  /*3b00*/  LDC.64 R32, c[0x0][0x348] ;  /* 0x0000d200ff207b82 */ /* 0x000eb00000000a00 */
[----:B------:R-:W4:Y:S08]  /*3b10*/  LDC.64 R16, c[0x0][0xb10] ;  /* 0x0002c400ff107b82 */ /* 0x000f300000000a00 */
[----:B------:R-:W1:Y:S08]  /*3b20*/  LDC.64 R6, c[0x0][0xb18] ;  /* 0x0002c600ff067b82 */ /* 0x000e700000000a00 */
[----:B------:R-:W1:Y:S08]  /*3b30*/  LDC.64 R4, c[0x0][0xb28] ;  /* 0x0002ca00ff047b82 */ /* 0x000e700000000a00 */
[----:B---3--:R-:W1:Y:S02]  /*3b40*/  LDC R24, c[0x0][0x374] ;  /* 0x0000dd00ff187b82 */ /* 0x008e640000000800 */
.L_x_76:
[C---:B------:R-:W-:Y:S02]  /*3b50*/  LEA R0, R29.reuse, UR6, 0x3 ;  /* 0x000000061d007c11 */ /* 0x040fe4000f8e18ff */
[----:B------:R-:W-:Y:S02]  /*3b60*/  SHF.L.U32 R3, R28, 0x1f, RZ ;  /* 0x0000001f1c037819 */ /* 0x000fe400000006ff */
[----:B------:R-:W-:Y:S02]  /*3b70*/  LEA R20, R29, UR6, 0x4 ;  /* 0x000000061d147c11 */ /* 0x000fe4000f8e20ff */
[----:B---3--:R-:W3:Y:S02]  /*3b80*/  SYNCS.PHASECHK.TRANS64.TRYWAIT P0, [R0+URZ+0x70], R3 ;  /* 0x00007003000075a7 */ /* 0x008ee400080011ff */
[----:B---3--:R-:W-:Y:S05]  /*3b90*/  @!P0 BRA `(.L_x_69) ;  /* 0x0000003400488947 */ /* 0x008fea0003800000 */
.L_x_125:
[----:B------:R-:W-:Y:S01]  /*3ba0*/  ISETP.GE.AND P0, PT, R72, 0x1, PT ;  /* 0x000000014800780c */ /* 0x000fe20003f06270 */
[----:B------:R-:W1:Y:S01]  /*3bb0*/  LDS.128 R20, [R20+0x100] ;  /* 0x0001000014147984 */ /* 0x000e620000000c00 */
[----:B------:R-:W-:Y:S01]  /*3bc0*/  ISETP.NE.U32.AND P4, PT, RZ, UR4, PT ;  /* 0x00000004ff007c0c */ /* 0x000fe2000bf85070 */
[----:B---3--:R-:W-:Y:S01]  /*3bd0*/  VIADD R0, R0, 0x80 ;  /* 0x0000008000007836 */ /* 0x008fe20000000000 */
[----:B------:R-:W-:Y:S02]  /*3be0*/  SHF.L.U32 R26, R30, 0x1f, RZ ;  /* 0x0000001f1e1a7819 */ /* 0x000fe400000006ff */
[----:B------:R-:W-:Y:S02]  /*3bf0*/  ISETP.NE.AND.EX P4, PT, RZ, UR5, PT, P4 ;  /* 0x00000005ff007c0c */ /* 0x000fe4000bf85340 */
[----:B------:R-:W-:Y:S01]  /*3c00*/  PRMT R0, RZ, 0x654, R0 ;  /* 0x00000654ff007816 */ /* 0x000fe20000000000 */
[----:B------:R-:W-:Y:S01]  /*3c10*/  @!PT LDS RZ, [RZ] ;  /* 0x00000000fffff984 */ /* 0x000fe20000000800 */
[----:B------:R-:W-:Y:S01]  /*3c20*/  @!PT LDS RZ, [RZ] ;  /* 0x00000000fffff984 */ /* 0x000fe20000000800 */
[----:B------:R-:W-:Y:S01]  /*3c30*/  @!PT LDS RZ, [RZ] ;  /* 0x00000000fffff984 */ /* 0x000fe20000000800 */
[----:B------:R-:W-:Y:S01]  /*3c40*/  @!PT LDS RZ, [RZ] ;  /* 0x00000000fffff984 */ /* 0x000fe20000000800 */
[----:B------:R3:W-:Y:S06]  /*3c50*/  MEMBAR.ALL.CTA ;  /* 0x0000000000007992 */ /* 0x0007ec0000008000 */
[----:B---3--:R-:W3:Y:S02]  /*3c60*/  FENCE.VIEW.ASYNC.S ;  /* 0x00000000000073c6 */ /* 0x008ee40000000000 */
[----:B---3--:R3:W-:Y:S01]  /*3c70*/  SYNCS.ARRIVE.TRANS64.RED.A1T0 RZ, [R0+URZ], RZ ;  /* 0x000000ff00ff79a7 */ /* 0x0087e200081004ff */
[----:B-1----:R-:W-:Y:S11]  /*3c80*/  LOP3.LUT P3, RZ, R22, 0x1, RZ, 0xc0, !PT ;  /* 0x0000000116ff7812 */ /* 0x002ff6000786c0ff */
[----:B------:R-:W-:Y:S02]  /*3c90*/  @!UPT UIADD3 URZ, UPT, UPT, URZ, URZ, URZ ;  /* 0x000000fffffff290 */ /* 0x000fe4000fffe0ff */
[----:B------:R-:W-:Y:S02]  /*3ca0*/  @P3 MOV R13, R20 ;  /* 0x00000014000d3202 */ /* 0x000fe40000000f00 */
[----:B------:R-:W-:Y:S01]  /*3cb0*/  @P3 LOP3.LUT R8, R21, 0xffff, RZ, 0xc0, !PT ;  /* 0x0000ffff15083812 */ /* 0x000fe200078ec0ff */
[----:B---3--:R-:W-:Y:S06]  /*3cc0*/  @!P0 BRA `(.L_x_70) ;  /* 0x0000000000a48947 */ /* 0x008fec0003800000 */
[----:B------:R-:W-:Y:S01]  /*3cd0*/  IMAD.HI.U32 R31, R24, R7, RZ ;  /* 0x00000007181f7227 */ /* 0x000fe200078e00ff */
[----:B------:R-:W-:Y:S02]  /*3ce0*/  ISETP.NE.AND P0, PT, R6, 0x1, PT ;  /* 0x000000010600780c */ /* 0x000fe40003f05270 */
[----:B------:R-:W-:Y:S01]  /*3cf0*/  ISETP.NE.AND P2, PT, R72, 0x1, PT ;  /* 0x000000014800780c */ /* 0x000fe20003f45270 */
[----:B----4-:R-:W-:Y:S01]  /*3d00*/  IMAD.HI.U32 R34, R19, R16, RZ ;  /* 0x0000001013227227 */ /* 0x010fe200078e00ff */
[----:B------:R-:W-:Y:S02]  /*3d10*/  SHF.R.U32.HI R31, RZ, R18, R31 ;  /* 0x00000012ff1f7219 */ /* 0x000fe4000001161f */
[----:B------:R-:W-:Y:S01]  /*3d20*/  ISETP.NE.AND P5, PT, R2, 0x1, PT ;  /* 0x000000010200780c */ /* 0x000fe20003fa5270 */
[----:B------:R-:W-:Y:S01]  /*3d30*/  IMAD.HI.U32 R36, R13, R16, RZ ;  /* 0x000000100d247227 */ /* 0x000fe200078e00ff */
[----:B------:R-:W-:Y:S02]  /*3d40*/  SHF.R.U32.HI R34, RZ, R17, R34 ;  /* 0x00000011ff227219 */ /* 0x000fe40000011622 */
[----:B------:R-:W-:Y:S01]  /*3d50*/  SEL R3, R24, R31, !P0 ;  /* 0x0000001f18037207 */ /* 0x000fe20004000000 */
[C---:B------:R-:W-:Y:S01]  /*3d60*/  IMAD.HI.U32 R31, R8.reuse, R7, RZ ;  /* 0x00000007081f7227 */ /* 0x040fe200078e00ff */
[----:B------:R-:W-:Y:S02]  /*3d70*/  SEL R11, R19, R34, !P5 ;  /* 0x00000022130b7207 */ /* 0x000fe40006800000 */
[----:B------:R-:W-:Y:S01]  /*3d80*/  SHF.R.U32.HI R36, RZ, R17, R36 ;  /* 0x00000011ff247219 */ /* 0x000fe20000011624 */
[----:B------:R-:W-:Y:S01]  /*3d90*/  IMAD.HI.U32 R38, R3, R4, RZ ;  /* 0x0000000403267227 */ /* 0x000fe200078e00ff */
[----:B------:R-:W-:Y:S03]  /*3da0*/  SHF.R.U32.HI R31, RZ, R18, R31 ;  /* 0x00000012ff1f7219 */ /* 0x000fe6000001161f */
[----:B------:R-:W-:Y:S01]  /*3db0*/  IMAD.HI.U32 R34, R11, R4, RZ ;  /* 0x000000040b227227 */ /* 0x000fe200078e00ff */
[----:B------:R-:W-:Y:S02]  /*3dc0*/  @P2 SHF.R.U32.HI R3, RZ, R5, R38 ;  /* 0x00000005ff032219 */ /* 0x000fe40000011626 */
[----:B------:R-:W-:Y:S02]  /*3dd0*/  SEL R9, R8, R31, !P0 ;  /* 0x0000001f08097207 */ /* 0x000fe40004000000 */
[----:B------:R-:W-:Y:S01]  /*3de0*/  @P2 SHF.R.U32.HI R11, RZ, R5, R34 ;  /* 0x00000005ff0b2219 */ /* 0x000fe20000011622 */
[C---:B------:R-:W-:Y:S01]  /*3df0*/  IMAD R10, R72.reuse, R3, RZ ;  /* 0x00000003480a7224 */ /* 0x040fe200078e02ff */
[----:B------:R-:W-:Y:S01]  /*3e00*/  SEL R3, R13, R36, !P5 ;  /* 0x000000240d037207 */ /* 0x000fe20006800000 */
[C---:B------:R-:W-:Y:S03]  /*3e10*/  IMAD.HI.U32 R14, R9.reuse, R4, RZ ;  /* 0x00000004090e7227 */ /* 0x040fe600078e00ff */
[----:B------:R-:W-:Y:S01]  /*3e20*/  ISETP.GE.AND P0, PT, R9, R10, PT ;  /* 0x0000000a0900720c */ /* 0x000fe20003f06270 */
[C---:B------:R-:W-:Y:S01]  /*3e30*/  IMAD R12, R72.reuse, R11, RZ ;  /* 0x0000000b480c7224 */ /* 0x040fe200078e02ff */
[-C--:B------:R-:W-:Y:S04]  /*3e40*/  SHF.R.U32.HI R14, RZ, R5.reuse, R14 ;  /* 0x00000005ff0e7219 */ /* 0x080fe8000001160e */
[----:B------:R-:W-:Y:S02]  /*3e50*/  ISETP.GE.OR P0, PT, R3, R12, P0 ;  /* 0x0000000c0300720c */ /* 0x000fe40000706670 */
[----:B------:R-:W-:Y:S05]  /*3e60*/  SEL R15, R9, R14, !P2 ;  /* 0x0000000e090f7207 */ /* 0x000fea0005000000 */
[----:B------:R-:W-:Y:S04]  /*3e70*/  IMAD.MOV R14, RZ, RZ, -R15 ;  /* 0x000000ffff0e7224 */ /* 0x000fe800078e0a0f */
[----:B------:R-:W-:Y:S02]  /*3e80*/  IMAD R14, R72, R14, R9 ;  /* 0x0000000e480e7224 */ /* 0x000fe400078e0209 */
[C---:B------:R-:W-:Y:S05]  /*3e90*/  @!P0 IMAD.HI.U32 R10, R3.reuse, R4, RZ ;  /* 0x00000004030a8227 */ /* 0x040fea00078e00ff */
[----:B------:R-:W-:Y:S04]  /*3ea0*/  @!P0 SHF.R.U32.HI R10, RZ, R5, R10 ;  /* 0x00000005ff0a8219 */ /* 0x000fe8000001160a */
[----:B------:R-:W-:Y:S01]  /*3eb0*/  @!P0 SEL R0, R3, R10, !P2 ;  /* 0x0000000a03008207 */ /* 0x000fe20005000000 */
[----:B------:R-:W-:Y:S03]  /*3ec0*/  IMAD.MOV R10, RZ, RZ, -R3 ;  /* 0x000000ffff0a7224 */ /* 0x000fe600078e0a03 */
[----:B------:R-:W-:Y:S01]  /*3ed0*/  @!P0 IADD3 R15, PT, PT, R15, -R0, RZ ;  /* 0x800000000f0f8210 */ /* 0x000fe20007ffe0ff */
[----:B------:R-:W-:Y:S01]  /*3ee0*/  @!P0 IMAD R0, R11, R14, R0 ;  /* 0x0000000e0b008224 */ /* 0x000fe200078e0200 */
[----:B------:R-:W-:Y:S01]  /*3ef0*/  IADD3 R11, PT, PT, -R9, RZ, RZ ;  /* 0x000000ff090b7210 */ /* 0x000fe20007ffe1ff */
[----:B------:R-:W-:Y:S02]  /*3f00*/  IMAD R13, R2, R10, R13 ;  /* 0x0000000a020d7224 */ /* 0x000fe400078e020d */
[----:B------:R-:W-:Y:S02]  /*3f10*/  @!P0 IMAD R9, R15, R72, R3 ;  /* 0x000000480f098224 */ /* 0x000fe400078e0203 */
[----:B------:R-:W-:Y:S02]  /*3f20*/  @!P0 IMAD.MOV.U32 R3, RZ, RZ, R0 ;  /* 0x000000ffff038224 */ /* 0x000fe400078e0000 */
[----:B------:R-:W-:Y:S02]  /*3f30*/  IMAD R8, R6, R11, R8 ;  /* 0x0000000b06087224 */ /* 0x000fe400078e0208 */
[----:B------:R-:W-:Y:S02]  /*3f40*/  IMAD R13, R3, R2, R13 ;  /* 0x00000002030d7224 */ /* 0x000fe400078e020d */
[----:B------:R-:W-:Y:S02]  /*3f50*/  IMAD R8, R9, R6, R8 ;  /* 0x0000000609087224 */ /* 0x000fe400078e0208 */
.L_x_70:
[----:B------:R-:W-:Y:S05]  /*3f60*/  BRA.U UP1, `(.L_x_71) ;  /* 0x0000000101107547 */ /* 0x000fea000b800000 */
[----:B------:R-:W-:Y:S04]  /*3f70*/  MOV R0, UR13 ;  /* 0x0000000d00007c02 */ /* 0x000fe80008000f00 */
[----:B------:R-:W-:Y:S04]  /*3f80*/  SHF.L.U32 R3, R0, 0x1f, RZ ;  /* 0x0000001f00037819 */ /* 0x000fe800000006ff */
[----:B------:R-:W1:Y:S02]  /*3f90*/  SYNCS.PHASECHK.TRANS64.TRYWAIT P0, [UR6+0x68], R3 ;  /* 0x00006803ff0075a7 */ /* 0x000e640008001106 */
[----:B-1----:R-:W-:Y:S05]  /*3fa0*/  @!P0 BRA `(.L_x_72) ;  /* 0x0000003000588947 */ /* 0x002fea0003800000 */
.L_x_71:
[----:B------:R-:W-:Y:S05]  /*3fb0*/  BRA.U !UP3, `(.L_x_73) ;  /* 0x000000010b347547 */ /* 0x000fea000b800000 */
[----:B------:R-:W-:Y:S01]  /*3fc0*/  UPLOP3.LUT UP0, UPT, UPT, UPT, UP2, 0x80, 0x8 ;  /* 0x000000000008789c */ /* 0x000fe20003f0f020 */
[----:B-1----:R-:W-:Y:S02]  /*3fd0*/  HFMA2 R0, -RZ, RZ, 0, 5.9604644775390625e-08 ;  /* 0x00000001ff007431 */ /* 0x002fe400000001ff */
[----:B------:R-:W-:Y:S03]  /*3fe0*/  IMAD.MOV.U32 R164, RZ, RZ, 0x1 ;  /* 0x00000001ffa47424 */ /* 0x000fe600078e00ff */
[----:B------:R-:W-:Y:S05]  /*3ff0*/  PLOP3.LUT P0, PT, PT, PT, UP0, 0x80, 0x8 ;  /* 0x000000000008781c */ /* 0x000fea0003f0f008 */
[----:B------:R-:W1:Y:S01]  /*4000*/  @UP0 LDCU.64 UR8, c[0x0][0x888] ;  /* 0x00011100ff0807ac */ /* 0x000e620008000a00 */
[----:B------:R-:W-:Y:S07]  /*4010*/  @UP0 UIMAD UR7, UR36, UR4, URZ ;  /* 0x00000004240702a4 */ /* 0x000fee000f8e02ff */
[----:B------:R-:W-:Y:S01]  /*4020*/  @!P0 PRMT R164, R0, 0x7610, R164 ;  /* 0x0000761000a48816 */ /* 0x000fe200000000a4 */
[----:B-1----:R-:W-:Y:S03]  /*4030*/  @UP0 UIMAD.WIDE UR8, UR7, 0x4, UR8 ;  /* 0x00000004070808a5 */ /* 0x002fe6000f8e0208 */
[----:B------:R-:W1:Y:S03]  /*4040*/  @!UP0 LDCU UR7, c[0x0][0x880] ;  /* 0x00011000ff0787ac */ /* 0x000e660008000800 */
[----:B------:R-:W-:Y:S01]  /*4050*/  IMAD.U32 R10, RZ, RZ, UR8 ;  /* 0x00000008ff0a7e24 */ /* 0x000fe2000f8e00ff */
[----:B------:R-:W-:Y:S05]  /*4060*/  MOV R11, UR9 ;  /* 0x00000009000b7c02 */ /* 0x000fea0008000f00 */
[----:B-----5:R3:W5:Y:S02]  /*4070*/  @P0 LDG.E R81, desc[UR40][R10.64] ;  /* 0x000000280a510981 */ /* 0x020764000c1e1900 */
[----:B-1-3--:R-:W-:Y:S07]  /*4080*/  @!P0 IMAD.U32 R81, RZ, RZ, UR7 ;  /* 0x00000007ff518e24 */ /* 0x00afee000f8e00ff */
.L_x_73:
[----:B-----5:R-:W-:Y:S01]  /*4090*/  @!P4 FSETP.EQ.AND P5, PT, R81, RZ, PT ;  /* 0x000000ff5100c20b */ /* 0x020fe20003fa2000 */
[----:B------:R-:W-:Y:S01]  /*40a0*/  @!UPT UIADD3 URZ, UPT, UPT, URZ, URZ, URZ ;  /* 0x000000fffffff290 */ /* 0x000fe2000fffe0ff */
[----:B------:R-:W-:Y:S11]  /*40b0*/  @!P4 BRA `(.L_x_74) ;  /* 0x000000000014c947 */ /* 0x000ff60003800000 */
[----:B------:R-:W-:Y:S02]  /*40c0*/  LOP3.LUT P0, RZ, R164, 0xff, RZ, 0xc0, !PT ;  /* 0x000000ffa4ff7812 */ /* 0x000fe4000780c0ff */
[----:B------:R-:W-:Y:S04]  /*40d0*/  PLOP3.LUT P5, PT, PT, PT, UP0, 0x80, 0x8 ;  /* 0x000000000008781c */ /* 0x000fe80003faf008 */
[----:B------:R-:W-:Y:S07]  /*40e0*/  PLOP3.LUT P5, PT, P5, PT, PT, 0x8, 0x80 ;  /* 0x000000000080781c */ /* 0x000fee0002fae170 */
[----:B------:R-:W-:Y:S11]  /*40f0*/  @P0 FSETP.EQ.AND P5, PT, R81, RZ, PT ;  /* 0x000000ff5100020b */ /* 0x000ff60003fa2000 */
[----:B------:R-:W-:Y:S02]  /*4100*/  @!UPT UIADD3 URZ, UPT, UPT, URZ, URZ, URZ ;  /* 0x000000fffffff290 */ /* 0x000fe4000fffe0ff */
.L_x_74:
[----:B------:R-:W3:Y:S01]  /*4110*/  SYNCS.PHASECHK.TRANS64.TRYWAIT P4, [UR6+0x58], R26 ;  /* 0x0000581aff0075a7 */ /* 0x000ee20008081106 */
[----:B------:R-:W-:Y:S01]  /*4120*/  @P3 SHF.R.U32.HI R27, RZ, 0x10, R21 ;  /* 0x00000010ff1b3819 */ /* 0x000fe20000011615 */
[----:B------:R-:W-:Y:S01]  /*4130*/  VIADD R29, R29, 0x1 ;  /* 0x000000011d1d7836 */ /* 0x000fe20000000000 */
[----:B------:R-:W5:Y:S08]  /*4140*/  LDC.64 R14, c[0x0][0xb10] ;  /* 0x0002c400ff0e7b82 */ /* 0x000f700000000a00 */
[----:B------:R-:W2:Y:S08]  /*4150*/  LDC.64 R10, c[0x0][0xb18] ;  /* 0x0002c600ff0a7b82 */ /* 0x000eb00000000a00 */
[----:B-1----:R-:W1:Y:S08]  /*4160*/  @!P1 LDC R0, c[0x0][0xb20] ;  /* 0x0002c800ff009b82 */ /* 0x002e700000000800 */
[----:B------:R-:W4:Y:S01]  /*4170*/  @!P1 LDC R3, c[0x0][0xb0c] ;  /* 0x0002c300ff039b82 */ /* 0x000f220000000800 */
[----:B-----5:R-:W-:Y:S05]  /*4180*/  @!P1 IMAD.HI.U32 R14, R13, R14, RZ ;  /* 0x0000000e0d0e9227 */ /* 0x020fea00078e00ff */
[----:B------:R-:W-:Y:S01]  /*4190*/  @!P1 SHF.R.U32.HI R14, RZ, R15, R14 ;  /* 0x0000000fff0e9219 */ /* 0x000fe2000001160e */
[----:B--2---:R-:W-:Y:S01]  /*41a0*/  @!P1 IMAD.HI.U32 R11, R8, R11, RZ ;  /* 0x0000000b080b9227 */ /* 0x004fe200078e00ff */
[----:B------:R-:W-:Y:S04]  /*41b0*/  @!P1 ISETP.NE.AND P0, PT, R10, 0x1, PT ;  /* 0x000000010a00980c */ /* 0x000fe80003f05270 */
[----:B-1----:R-:W-:Y:S02]  /*41c0*/  @!P1 SHF.R.U32.HI R9, RZ, R0, R11 ;  /* 0x00000000ff099219 */ /* 0x002fe4000001160b */
[----:B----4-:R-:W-:Y:S02]  /*41d0*/  @!P1 ISETP.NE.AND P2, PT, R3, 0x1, PT ;  /* 0x000000010300980c */ /* 0x010fe40003f45270 */
[----:B------:R-:W-:Y:S02]  /*41e0*/  @!P1 SEL R9, R8, R9, !P0 ;  /* 0x0000000908099207 */ /* 0x000fe40004000000 */
[----:B------:R-:W-:Y:S02]  /*41f0*/  ELECT P0, URZ, PT ;  /* 0x0000000000ff782f */ /* 0x000fe40003800000 */
[----:B------:R-:W-:Y:S05]  /*4200*/  @!P1 SEL R14, R13, R14, !P2 ;  /* 0x0000000e0d0e9207 */ /* 0x000fea0005000000 */
[----:B------:R-:W-:Y:S02]  /*4210*/  @!P1 IMAD.IADD R0, R9, 0x1, -R14 ;  /* 0x0000000109009824 */ /* 0x000fe400078e0a0e */
[----:B------:R-:W-:Y:S02]  /*4220*/  @!P1 IMAD.IADD R9, R14, 0x1, -R9 ;  /* 0x000000010e099824 */ /* 0x000fe400078e0a09 */
[----:B------:R-:W-:Y:S02]  /*4230*/  @!P1 IMAD R13, R0, R3, R13 ;  /* 0x00000003000d9224 */ /* 0x000fe400078e020d */
[----:B------:R-:W-:Y:S01]  /*4240*/  @!P1 IMAD R8, R9, R10, R8 ;  /* 0x0000000a09089224 */ /* 0x000fe200078e0208 */
[----:B---3--:R-:W-:Y:S06]  /*4250*/  @!P4 BRA `(.L_x_75) ;  /* 0x0000002c00c4c947 */ /* 0x008fec0003800000 */
.L_x_128:
[----:B------:R-:W-:Y:S01]  /*4260*/  PLOP3.LUT P5, PT, P5, P0, PT, 0xf2, 0x2f ;  /* 0x00000000002f781c */ /* 0x000fe20002fa1e72 */
[----:B------:R-:W-:Y:S01]  /*4270*/  UMOV UR14, 0x0 ;  /* 0x00000000000e7882 */ /* 0x000fe20000000000 */
[----:B------:R-:W-:Y:S01]  /*4280*/  LOP3.LUT R30, R30, 0x1, RZ, 0x3c, !PT ;  /* 0x000000011e1e7812 */ /* 0x000fe200078e3cff */
[----:B------:R-:W-:Y:S01]  /*4290*/  UMOV UR15, 0x10000000 ;  /* 0x10000000000f7882 */ /* 0x000fe20000000000 */
[----:B------:R-:W-:Y:S01]  /*42a0*/  UMOV UR12, UR36 ;  /* 0x00000024000c7c82 */ /* 0x000fe20008000000 */
[----:B------:R-:W-:Y:S08]  /*42b0*/  @P3 R2UR UR36, R27 ;  /* 0x000000001b2432ca */ /* 0x000ff000000e0000 */
[----:B-1----:R-:W-:Y:S01]  /*42c0*/  @!P5 IADD3 R3, P0, PT, R32, 0x580, RZ ;  /* 0x000005802003d810 */ /* 0x002fe20007f1e0ff */
[----:B------:R-:W-:Y:S01]  /*42d0*/  @!P5 IMAD.SHL.U32 R155, R155, 0x40, RZ ;  /* 0x000000409b9bd824 */ /* 0x000fe200078e00ff */
[----:B------:R-:W-:Y:S01]  /*42e0*/  VOTEU.ALL UP1, P5 ;  /* 0x0000000000ff7886 */ /* 0x000fe20002820000 */
[----:B------:R-:W-:Y:S01]  /*42f0*/  @!P5 IMAD.SHL.U32 R165, R165, 0x80, RZ ;  /* 0x00000080a5a5d824 */ /* 0x000fe200078e00ff */
[----:B------:R-:W-:Y:S01]  /*4300*/  @!P5 R2UR UR8, R3 ;  /* 0x000000000308d2ca */ /* 0x000fe200000e0000 */
[----:B------:R-:W-:Y:S01]  /*4310*/  @!P5 IMAD.X R0, RZ, RZ, R33, P0 ;  /* 0x000000ffff00d224 */ /* 0x000fe200000e0621 */
[----:B------:R-:W-:Y:S01]  /*4320*/  @!P5 R2UR UR10, R155 ;  /* 0x000000009b0ad2ca */ /* 0x000fe200000e0000 */
[----:B------:R-:W-:Y:S01]  /*4330*/  @!UP1 UIADD3 UR9, UPT, UPT, UR6, 0x50, URZ ;  /* 0x0000005006099890 */ /* 0x000fe2000fffe0ff */
[----:B------:R-:W-:Y:S01]  /*4340*/  @!P5 R2UR UR11, R165 ;  /* 0x00000000a50bd2ca */ /* 0x000fe200000e0000 */
[----:B------:R-:W-:Y:S01]  /*4350*/  IMAD.IADD R155, R8, 0x1, R143 ;  /* 0x00000001089b7824 */ /* 0x000fe200078e028f */
[----:B------:R-:W-:Y:S01]  /*4360*/  @!P5 R2UR UR7, R0 ;  /* 0x000000000007d2ca */ /* 0x000fe200000e0000 */
[----:B------:R-:W-:Y:S01]  /*4370*/  IMAD.IADD R165, R13, 0x1, R154 ;  /* 0x000000010da57824 */ /* 0x000fe200078e029a */
[C---:B------:R-:W-:Y:S04]  /*4380*/  ISETP.NE.AND P0, PT, R29.reuse, 0x2, PT ;  /* 0x000000021d00780c */ /* 0x040fe80003f05270 */
[----:B------:R-:W-:Y:S01]  /*4390*/  SEL R3, RZ, 0x1, P0 ;  /* 0x00000001ff037807 */ /* 0x000fe20000000000 */
[----:B------:R-:W-:Y:S01]  /*43a0*/  IMAD.U32 R10, RZ, RZ, UR8 ;  /* 0x00000008ff0a7e24 */ /* 0x000fe2000f8e00ff */
[----:B------:R-:W-:Y:S01]  /*43b0*/  @!UP1 UIADD3 UR8, UPT, UPT, UR6, 0x200, URZ ;  /* 0x0000020006089890 */ /* 0x000fe2000fffe0ff */
[----:B------:R-:W-:Y:S01]  /*43c0*/  SEL R29, R29, RZ, P0 ;  /* 0x000000ff1d1d7207 */ /* 0x000fe20000000000 */
[----:B------:R-:W-:Y:S01]  /*43d0*/  VOTEU.ALL UP1, P5 ;  /* 0x0000000000ff7886 */ /* 0x000fe20002820000 */
[----:B------:R-:W-:Y:S02]  /*43e0*/  LOP3.LUT R28, R28, R3, RZ, 0x3c, !PT ;  /* 0x000000031c1c7212 */ /* 0x000fe400078e3cff */
[----:B------:R-:W-:Y:S01]  /*43f0*/  IMAD.U32 R11, RZ, RZ, UR7 ;  /* 0x00000007ff0b7e24 */ /* 0x000fe2000f8e00ff */
[----:B------:R-:W-:Y:S04]  /*4400*/  @!P5 R2UR UR16, R10 ;  /* 0x000000000a10d2ca */ /* 0x000fe800000e0000 */
[----:B------:R-:W-:Y:S11]  /*4410*/  @!P5 R2UR UR17, R11 ;  /* 0x000000000b11d2ca */ /* 0x000ff600000e0000 */
[----:B------:R-:W-:Y:S02]  /*4420*/  @!UPT UIADD3 URZ, UPT, UPT, URZ, URZ, URZ ;  /* 0x000000fffffff290 */ /* 0x000fe4000fffe0ff */
[----:B------:R3:W-:Y:S01]  /*4430*/  @!UP1 UTMALDG.3D [UR8], [UR16], desc[UR14] ;  /* 0x00000e08100095b4 */ /* 0x0007e20008011000 */
[----:B------:R3:W-:Y:S01]  /*4440*/  @!P5 SYNCS.ARRIVE.TRANS64.RED.A0TR RZ, [UR6+0x50], R25 ;  /* 0x00005019ffffd9a7 */ /* 0x0007e20008300406 */
[----:B------:R-:W-:Y:S01]  /*4450*/  UPLOP3.LUT UP1, UPT, UPT, UPT, UPT, 0x80, 0x8 ;  /* 0x000000000008789c */ /* 0x000fe20003f2f070 */
[----:B------:R-:W-:Y:S01]  /*4460*/  SYNCS.ARRIVE.TRANS64.RED.A1T0 RZ, [UR37], RZ ;  /* 0x000000ffffff79a7 */ /* 0x000fe20008100425 */
[----:B------:R-:W-:Y:S09]  /*4470*/  @P3 BRA `(.L_x_76) ;  /* 0xfffffff400b43947 */ /* 0x000ff2000383ffff */
[----:B------:R-:W-:Y:S07]  /*4480*/  MOV R0, UR6 ;  /* 0x0000000600007c02 */ /* 0x000fee0008000f00 */
.L_x_77:
[----:B-1----:R-:W-:-:S04]  /*4490*/  SHF.L.U32 R3, R30, 0x1f, RZ ;  /* 0x0000001f1e037819 */ /* 0x002fc800000006ff */
[----:B------:R1:W2:Y:S03]  /*44a0*/  SYNCS.PHASECHK.TRANS64.TRYWAIT P0, [R0+URZ+0x58], R3 ;  /* 0x00005803000075a7 */ /* 0x0002a600080011ff */
[----:B--2---:R-:W-:Y:S05]  /*44b0*/  @!P0 NANOSLEEP.SYNCS 0x989680 ;  /* 0x009896800000895d */ /* 0x004fea0003900000 */
[----:B------:R-:W2:Y:S02]  /*44c0*/  @!P0 SYNCS.PHASECHK.TRANS64 P0, [R0+URZ+0x58], R3 ;  /* 0x00005803000085a7 */ /* 0x000ea400080010ff */
[----:B--23--:R-:W-:Y:S05]  /*44d0*/  @P0 EXIT ;  /* 0x000000000000094d */ /* 0x00cfea0003800000 */
[----:B------:R-:W-:Y:S05]  /*44e0*/  BRA `(.L_x_77) ;  /* 0xfffffffc00e87947 */ /* 0x000fea000383ffff */
.L_x_68:
[----:B------:R-:W-:-:S06]  /*44f0*/  UISETP.GE.AND UP1, UPT, UR8, 0x4, UPT ;  /* 0x000000040800788c */ /* 0x000fcc000bf26270 */
[----:B------:R-:W-:-:S13]  /*4500*/  PLOP3.LUT P0, PT, PT, PT, UP1, 0x80, 0x8 ;  /* 0x000000000008781c */ /* 0x000fda0003f0f018 */
[----:B------:R-:W-:Y:S05]  /*4510*/  @!P0 EXIT ;  /* 0x000000000000894d */ /* 0x000fea0003800000 */
[----:B------:R-:W-:Y:S01]  /*4520*/  BAR.SYNC.DEFER_BLOCKING 0x6, 0xa0 ;  /* 0x0182800000007b1d */ /* 0x000fe20000010000 */
[C---:B------:R-:W-:Y:S02]  /*4530*/  IMAD.SHL.U32 R3, R166.reuse, 0x40, RZ ;  /* 0x00000040a6037824 */ /* 0x040fe400078e00ff */
[----:B------:R-:W-:Y:S02]  /*4540*/  HFMA2 R76, -RZ, RZ, 0, 0 ;  /* 0x00000000ff4c7431 */ /* 0x000fe400000001ff */
[C---:B------:R-:W-:Y:S01]  /*4550*/  IMAD.SHL.U32 R168, R166.reuse, 0x8, RZ ;  /* 0x00000008a6a87824 */ /* 0x040fe200078e00ff */
[----:B------:R-:W-:Y:S01]  /*4560*/  CS2R R174, SRZ ;  /* 0x0000000000ae7805 */ /* 0x000fe2000001ff00 */
[----:B------:R-:W-:Y:S01]  /*4570*/  IMAD.U32 R79, R166, 0x10000, RZ ;  /* 0x00010000a64f7824 */ /* 0x000fe200078e00ff */
[----:B------:R-:W-:Y:S01]  /*4580*/  UMOV UR43, 0x400 ;  /* 0x00000400002b7882 */ /* 0x000fe20000000000 */
[----:B------:R-:W-:Y:S01]  /*4590*/  LOP3.LUT R5, R3, 0x180, RZ, 0xc0, !PT ;  /* 0x0000018003057812 */ /* 0x000fe200078ec0ff */
[----:B------:R-:W-:Y:S01]  /*45a0*/  ULEA UR43, UR37, UR43, 0x18 ;  /* 0x0000002b252b7291 */ /* 0x000fe2000f8ec0ff */
[----:B------:R-:W1:Y:S01]  /*45b0*/  LDC R167, c[0x0][0x370] ;  /* 0x0000dc00ffa77b82 */ /* 0x000e620000000800 */
[----:B------:R-:W-:Y:S01]  /*45c0*/  LOP3.LUT R79, R79, 0x600000, RZ, 0xc0, !PT ;  /* 0x006000004f4f7812 */ /* 0x000fe200078ec0ff */
[----:B------:R-:W-:Y:S01]  /*45d0*/  IMAD.MOV.U32 R181, RZ, RZ, RZ ;  /* 0x000000ffffb57224 */ /* 0x000fe200078e00ff */
[----:B------:R-:W-:Y:S01]  /*45e0*/  LOP3.LUT R168, R5, 0x30, R168, 0xf8, !PT ;  /* 0x0000003005a87812 */ /* 0x000fe200078ef8a8 */
[----:B------:R-:W-:Y:S01]  /*45f0*/  UIADD3 UR4, UPT, UPT, UR43, 0x2200, URZ ;  /* 0x000022002b047890 */ /* 0x000fe2000fffe0ff */
[----:B------:R-:W-:Y:S01]  /*4600*/  IMAD.MOV.U32 R173, RZ, RZ, RZ ;  /* 0x000000ffffad7224 */ /* 0x000fe200078e00ff */
[----:B------:R-:W2:Y:S01]  /*4610*/  LDCU.64 UR46, c[0x0][0x348] ;  /* 0x00006900ff2e77ac */ /* 0x000ea20008000a00 */
[----:B------:R-:W-:Y:S01]  /*4620*/  LOP3.LUT R168, R168, 0x1e40, R3, 0xf8, !PT ;  /* 0x00001e40a8a87812 */ /* 0x000fe200078ef803 */
[----:B------:R-:W4:Y:S01]  /*4630*/  LDC R74, c[0x0][0xb0c] ;  /* 0x0002c300ff4a7b82 */ /* 0x000f220000000800 */
[----:B------:R-:W-:Y:S01]  /*4640*/  IMAD.SHL.U32 R3, R166, 0x10, RZ ;  /* 0x00000010a6037824 */ /* 0x000fe200078e00ff */
[----:B------:R-:W-:Y:S01]  /*4650*/  MOV R179, UR4 ;  /* 0x0000000400b37c02 */ /* 0x000fe20008000f00 */
[----:B------:R-:W1:Y:S03]  /*4660*/  LDCU.64 UR38, c[0x0][0x888] ;  /* 0x00011100ff2677ac */ /* 0x000e660008000a00 */
[C---:B------:R-:W-:Y:S01]  /*4670*/  LOP3.LUT R5, R3.reuse, 0x20, RZ, 0xc0, !PT ;  /* 0x0000002003057812 */ /* 0x040fe200078ec0ff */
[----:B------:R-:W3:Y:S01]  /*4680*/  LDS R0, [UR43+0x120] ;  /* 0x0001202bff007984 */ /* 0x000ee20008000800 */
[----:B------:R-:W1:Y:S01]  /*4690*/  LDC R170, c[0x0][0xb20] ;  /* 0x0002c800ffaa7b82 */ /* 0x000e620000000800 */
[----:B------:R-:W-:Y:S01]  /*46a0*/  LOP3.LUT R3, R3, 0x40, RZ, 0xc0, !PT ;  /* 0x0000004003037812 */ /* 0x000fe200078ec0ff */
[----:B------:R-:W-:-:S06]  /*46b0*/  UIADD3 UR42, UPT, UPT, UR43, 0x200, URZ ;  /* 0x000002002b2a7890 */ /* 0x000fcc000fffe0ff */
[----:B------:R-:W1:Y:S08]  /*46c0*/  LDC R73, c[0x0][0xb30] ;  /* 0x0002cc00ff497b82 */ /* 0x000e700000000800 */
[----:B------:R-:W1:Y:S08]  /*46d0*/  LDC.64 R152, c[0x0][0xb10] ;  /* 0x0002c400ff987b82 */ /* 0x000e700000000a00 */
[----:B------:R-:W1:Y:S08]  /*46e0*/  LDC.64 R70, c[0x0][0xb18] ;  /* 0x0002c600ff467b82 */ /* 0x000e700000000a00 */
[----:B------:R-:W1:Y:S01]  /*46f0*/  LDC.64 R148, c[0x0][0x888] ;  /* 0x00022200ff947b82 */ /* 0x000e620000000a00 */
[----:B---3--:R-:W-:-:S07]  /*4700*/  IMAD.IADD R79, R0, 0x1, R79 ;  /* 0x00000001004f7824 */ /* 0x008fce00078e024f */
[----:B------:R-:W3:Y:S01]  /*4710*/  LDC.64 R68, c[0x0][0xb28] ;  /* 0x0002ca00ff447b82 */ /* 0x000ee20000000a00 */
[----:B------:R-:W-:-:S05]  /*4720*/  VIADD R0, R168, UR43 ;  /* 0x0000002ba8007c36 */ /* 0x000fca0008000000 */
[--C-:B------:R-:W-:Y:S02]  /*4730*/  IADD3 R178, PT, PT, -R5, 0x200, R0.reuse ;  /* 0x0000020005b27810 */ /* 0x100fe40007ffe100 */
[----:B------:R-:W1:Y:S01]  /*4740*/  LDC.64 R150, c[0x0][0x890] ;  /* 0x00022400ff967b82 */ /* 0x000e620000000a00 */
[----:B------:R-:W-:Y:S02]  /*4750*/  IADD3 R177, PT, PT, -R3, 0x200, R0 ;  /* 0x0000020003b17810 */ /* 0x000fe40007ffe100 */
[----:B------:R-:W-:-:S05]  /*4760*/  IMAD.IADD R176, R178, 0x1, -R3 ;  /* 0x00000001b2b07824 */ /* 0x000fca00078e0a03 */
[----:B------:R-:W1:Y:S08]  /*4770*/  LDC.64 R146, c[0x0][0x8b0] ;  /* 0x00022c00ff927b82 */ /* 0x000e700000000a00 */
[----:B------:R-:W1:Y:S08]  /*4780*/  LDC.64 R144, c[0x0][0x8a8] ;  /* 0x00022a00ff907b82 */ /* 0x000e700000000a00 */
[----:B--2-4-:R-:W1:Y:S02]  /*4790*/  LDC R172, c[0x0][0x374] ;  /* 0x0000dd00ffac7b82 */ /* 0x014e640000000800 */
.L_x_95:
[C---:B------:R-:W-:Y:S02]  /*47a0*/  LEA R0, R181.reuse, UR43, 0x3 ;  /* 0x0000002bb5007c11 */ /* 0x040fe4000f8e18ff */
[----:B------:R-:W-:Y:S02]  /*47b0*/  SHF.L.U32 R3, R174, 0x1f, RZ ;  /* 0x0000001fae037819 */ /* 0x000fe400000006ff */
[----:B------:R-:W-:Y:S02]  /*47c0*/  LEA R16, R181, UR43, 0x4 ;  /* 0x0000002bb5107c11 */ /* 0x000fe4000f8e20ff */
[----:B--2---:R-:W2:Y:S02]  /*47d0*/  SYNCS.PHASECHK.TRANS64.TRYWAIT P0, [R0+URZ+0x70], R3 ;  /* 0x00007003000075a7 */ /* 0x004ea400080011ff */
[----:B-12---:R-:W-:Y:S05]  /*47e0*/  @!P0 BRA `(.L_x_78) ;  /* 0x0000002800788947 */ /* 0x006fea0003800000 */
.L_x_129:
[----:B------:R-:W4:Y:S01]  /*47f0*/  LDC.64 R12, c[0x0][0xb10] ;  /* 0x0002c400ff0c7b82 */ /* 0x000f220000000a00 */
[----:B------:R-:W3:Y:S01]  /*4800*/  LDS.128 R16, [R16+0x100] ;  /* 0x0001000010107984 */ /* 0x000ee20000000c00 */
[----:B-1----:R-:W-:Y:S01]  /*4810*/  ISETP.NE.AND P1, PT, R73, 0x1, PT ;  /* 0x000000014900780c */ /* 0x002fe20003f25270 */
[----:B--2---:R-:W-:Y:S01]  /*4820*/  VIADD R0, R0, 0x80 ;  /* 0x0000008000007836 */ /* 0x004fe20000000000 */
[----:B------:R-:W-:Y:S04]  /*4830*/  ISETP.GE.AND P0, PT, R72, 0x1, PT ;  /* 0x000000014800780c */ /* 0x000fe80003f06270 */
[----:B------:R-:W1:Y:S01]  /*4840*/  LDC.64 R10, c[0x0][0xb18] ;  /* 0x0002c600ff0a7b82 */ /* 0x000e620000000a00 */
[----:B------:R-:W-:Y:S01]  /*4850*/  PRMT R0, RZ, 0x654, R0 ;  /* 0x00000654ff007816 */ /* 0x000fe20000000000 */
[----:B------:R-:W-:Y:S01]  /*4860*/  @!PT LDS RZ, [RZ] ;  /* 0x00000000fffff984 */ /* 0x000fe20000000800 */
[----:B------:R-:W-:Y:S01]  /*4870*/  @!PT LDS RZ, [RZ] ;  /* 0x00000000fffff984 */ /* 0x000fe20000000800 */
[----:B------:R-:W-:Y:S01]  /*4880*/  @!PT LDS RZ, [RZ] ;  /* 0x00000000fffff984 */ /* 0x000fe20000000800 */
[----:B------:R-:W-:Y:S01]  /*4890*/  @!PT LDS RZ, [RZ] ;  /* 0x00000000fffff984 */ /* 0x000fe20000000800 */
[----:B------:R2:W-:Y:S06]  /*48a0*/  MEMBAR.ALL.CTA ;  /* 0x0000000000007992 */ /* 0x0005ec0000008000 */
[----:B--2---:R-:W2:Y:S01]  /*48b0*/  FENCE.VIEW.ASYNC.S ;  /* 0x00000000000073c6 */ /* 0x004ea20000000000 */
[----:B------:R-:W1:Y:S08]  /*48c0*/  @!P1 LDC R14, c[0x0][0xb20] ;  /* 0x0002c800ff0e9b82 */ /* 0x000e700000000800 */
[----:B------:R-:W1:Y:S01]  /*48d0*/  @!P1 LDC R9, c[0x0][0xb0c] ;  /* 0x0002c300ff099b82 */ /* 0x000e620000000800 */
[----:B--2---:R2:W-:Y:S01]  /*48e0*/  SYNCS.ARRIVE.TRANS64.RED.A1T0 RZ, [R0+URZ], RZ ;  /* 0x000000ff00ff79a7 */ /* 0x0045e200081004ff */
[----:B---3--:R-:W-:Y:S04]  /*48f0*/  LOP3.LUT P4, RZ, R18, 0x1, RZ, 0xc0, !PT ;  /* 0x0000000112ff7812 */ /* 0x008fe8000788c0ff */
[----:B------:R-:W-:Y:S09]  /*4900*/  P2R R180, PR, RZ, 0x10 ;  /* 0x00000010ffb47803 */ /* 0x000ff20000000000 */
[----:B------:R-:W-:Y:S02]  /*4910*/  @P4 MOV R77, R16 ;  /* 0x00000010004d4202 */ /* 0x000fe40000000f00 */
[----:B------:R-:W-:Y:S01]  /*4920*/  @P4 LOP3.LUT R75, R17, 0xffff, RZ, 0xc0, !PT ;  /* 0x0000ffff114b4812 */ /* 0x000fe200078ec0ff */
[----:B--2-4-:R-:W-:Y:S06]  /*4930*/  @!P0 BRA `(.L_x_79) ;  /* 0x0000000000a48947 */ /* 0x014fec0003800000 */
[----:B------:R-:W-:Y:S01]  /*4940*/  IMAD.HI.U32 R21, R172, R71, RZ ;  /* 0x00000047ac157227 */ /* 0x000fe200078e00ff */
[----:B------:R-:W-:Y:S02]  /*4950*/  ISETP.NE.AND P0, PT, R70, 0x1, PT ;  /* 0x000000014600780c */ /* 0x000fe40003f05270 */
[----:B------:R-:W-:Y:S01]  /*4960*/  ISETP.NE.AND P2, PT, R72, 0x1, PT ;  /* 0x000000014800780c */ /* 0x000fe20003f45270 */
[----:B------:R-:W-:Y:S01]  /*4970*/  IMAD.HI.U32 R20, R167, R152, RZ ;  /* 0x00000098a7147227 */ /* 0x000fe200078e00ff */
[----:B------:R-:W-:Y:S02]  /*4980*/  SHF.R.U32.HI R21, RZ, R170, R21 ;  /* 0x000000aaff157219 */ /* 0x000fe40000011615 */
[----:B------:R-:W-:Y:S01]  /*4990*/  ISETP.NE.AND P3, PT, R74, 0x1, PT ;  /* 0x000000014a00780c */ /* 0x000fe20003f65270 */
[----:B------:R-:W-:Y:S01]  /*49a0*/  IMAD.HI.U32 R24, R77, R152, RZ ;  /* 0x000000984d187227 */ /* 0x000fe200078e00ff */
[----:B------:R-:W-:Y:S02]  /*49b0*/  SHF.R.U32.HI R20, RZ, R153, R20 ;  /* 0x00000099ff147219 */ /* 0x000fe40000011614 */
[----:B------:R-:W-:Y:S01]  /*49c0*/  SEL R3, R172, R21, !P0 ;  /* 0x00000015ac037207 */ /* 0x000fe20004000000 */
[----:B------:R-:W-:Y:S01]  /*49d0*/  IMAD.HI.U32 R21, R75, R71, RZ ;  /* 0x000000474b157227 */ /* 0x000fe200078e00ff */
[----:B------:R-:W-:Y:S02]  /*49e0*/  SEL R7, R167, R20, !P3 ;  /* 0x00000014a7077207 */ /* 0x000fe40005800000 */
[----:B------:R-:W-:Y:S01]  /*49f0*/  SHF.R.U32.HI R24, RZ, R153, R24 ;  /* 0x00000099ff187219 */ /* 0x000fe20000011618 */
[-C--:B------:R-:W-:Y:S04]  /*4a00*/  IMAD.HI.U32 R20, R3, R68.reuse, RZ ;  /* 0x0000004403147227 */ /* 0x080fe800078e00ff */
[----:B------:R-:W-:Y:S01]  /*4a10*/  IMAD.HI.U32 R22, R7, R68, RZ ;  /* 0x0000004407167227 */ /* 0x000fe200078e00ff */
[-C--:B------:R-:W-:Y:S02]  /*4a20*/  @P2 SHF.R.U32.HI R3, RZ, R69.reuse, R20 ;  /* 0x00000045ff032219 */ /* 0x080fe40000011614 */
[----:B------:R-:W-:Y:S02]  /*4a30*/  SHF.R.U32.HI R20, RZ, R170, R21 ;  /* 0x000000aaff147219 */ /* 0x000fe40000011615 */
[----:B------:R-:W-:Y:S01]  /*4a40*/  @P2 SHF.R.U32.HI R7, RZ, R69, R22 ;  /* 0x00000045ff072219 */ /* 0x000fe20000011616 */
[C---:B------:R-:W-:Y:S01]  /*4a50*/  IMAD R2, R72.reuse, R3, RZ ;  /* 0x0000000348027224 */ /* 0x040fe200078e02ff */
[----:B------:R-:W-:Y:S02]  /*4a60*/  SEL R5, R75, R20, !P0 ;  /* 0x000000144b057207 */ /* 0x000fe40004000000 */
[----:B------:R-:W-:Y:S01]  /*4a70*/  SEL R3, R77, R24, !P3 ;  /* 0x000000184d037207 */ /* 0x000fe20005800000 */
[----:B------:R-:W-:Y:S01]  /*4a80*/  IMAD R4, R72, R7, RZ ;  /* 0x0000000748047224 */ /* 0x000fe200078e02ff */
[C---:B------:R-:W-:Y:S01]  /*4a90*/  ISETP.GE.AND P0, PT, R5.reuse, R2, PT ;  /* 0x000000020500720c */ /* 0x040fe20003f06270 */
[----:B------:R-:W-:Y:S03]  /*4aa0*/  IMAD.HI.U32 R6, R5, R68, RZ ;  /* 0x0000004405067227 */ /* 0x000fe600078e00ff */
[----:B------:R-:W-:Y:S01]  /*4ab0*/  ISETP.GE.OR P0, PT, R3, R4, P0 ;  /* 0x000000040300720c */ /* 0x000fe20000706670 */
[----:B------:R-:W-:Y:S01]  /*4ac0*/  IMAD.MOV R4, RZ, RZ, -R3 ;  /* 0x000000ffff047224 */ /* 0x000fe200078e0a03 */
[-C--:B------:R-:W-:Y:S03]  /*4ad0*/  SHF.R.U32.HI R6, RZ, R69.reuse, R6 ;  /* 0x00000045ff067219 */ /* 0x080fe60000011606 */
[----:B------:R-:W-:Y:S01]  /*4ae0*/  IMAD R77, R74, R4, R77 ;  /* 0x000000044a4d7224 */ /* 0x000fe200078e024d */
[----:B------:R-:W-:Y:S05]  /*4af0*/  SEL R15, R5, R6, !P2 ;  /* 0x00000006050f7207 */ /* 0x000fea0005000000 */
[----:B------:R-:W-:Y:S02]  /*4b00*/  IMAD.MOV R6, RZ, RZ, -R15 ;  /* 0x000000ffff067224 */ /* 0x000fe400078e0a0f */
[C---:B------:R-:W-:Y:S04]  /*4b10*/  @!P0 IMAD.HI.U32 R2, R3.reuse, R68, RZ ;  /* 0x0000004403028227 */ /* 0x040fe800078e00ff */
[----:B------:R-:W-:Y:S01]  /*4b20*/  IMAD R6, R72, R6, R5 ;  /* 0x0000000648067224 */ /* 0x000fe200078e0205 */
[----:B------:R-:W-:Y:S04]  /*4b30*/  @!P0 SHF.R.U32.HI R2, RZ, R69, R2 ;  /* 0x00000045ff028219 */ /* 0x000fe80000011602 */
[----:B------:R-:W-:Y:S02]  /*4b40*/  @!P0 SEL R0, R3, R2, !P2 ;  /* 0x0000000203008207 */ /* 0x000fe40005000000 */
[----:B------:R-:W-:Y:S02]  /*4b50*/  IADD3 R2, PT, PT, -R5, RZ, RZ ;  /* 0x000000ff05027210 */ /* 0x000fe40007ffe1ff */
[----:B------:R-:W-:Y:S01]  /*4b60*/  @!P0 IADD3 R8, PT, PT, R15, -R0, RZ ;  /* 0x800000000f088210 */ /* 0x000fe20007ffe0ff */
[----:B------:R-:W-:Y:S02]  /*4b70*/  @!P0 IMAD R0, R7, R6, R0 ;  /* 0x0000000607008224 */ /* 0x000fe400078e0200 */
[----:B------:R-:W-:Y:S02]  /*4b80*/  IMAD R75, R70, R2, R75 ;  /* 0x00000002464b7224 */ /* 0x000fe400078e024b */
[----:B------:R-:W-:Y:S02]  /*4b90*/  @!P0 IMAD R5, R8, R72, R3 ;  /* 0x0000004808058224 */ /* 0x000fe400078e0203 */
[----:B------:R-:W-:Y:S04]  /*4ba0*/  @!P0 IMAD.MOV.U32 R3, RZ, RZ, R0 ;  /* 0x000000ffff038224 */ /* 0x000fe800078e0000 */
[----:B------:R-:W-:Y:S02]  /*4bb0*/  IMAD R77, R3, R74, R77 ;  /* 0x0000004a034d7224 */ /* 0x000fe400078e024d */
[----:B------:R-:W-:Y:S07]  /*4bc0*/  IMAD R75, R5, R70, R75 ;  /* 0x00000046054b7224 */ /* 0x000fee00078e024b */
.L_x_79:
[----:B------:R-:W-:Y:S01]  /*4bd0*/  @!P1 IMAD.HI.U32 R0, R77, R12, RZ ;  /* 0x0000000c4d009227 */ /* 0x000fe200078e00ff */
[----:B-1----:R-:W-:Y:S01]  /*4be0*/  @!P1 ISETP.NE.AND P0, PT, R10, 0x1, PT ;  /* 0x000000010a00980c */ /* 0x002fe20003f05270 */
[----:B------:R-:W-:Y:S01]  /*4bf0*/  ULOP3.LUT UP0, URZ, UR42, 0x1b0, URZ, 0xc0, !UPT ;  /* 0x000001b02aff7892 */ /* 0x000fe2000f80c0ff */
[----:B------:R-:W-:Y:S01]  /*4c00*/  @!P1 ISETP.NE.AND P2, PT, R9, 0x1, PT ;  /* 0x000000010900980c */ /* 0x000fe20003f45270 */
[----:B------:R-:W-:Y:S01]  /*4c10*/  @!P1 IMAD.HI.U32 R3, R75, R11, RZ ;  /* 0x0000000b4b039227 */ /* 0x000fe200078e00ff */
[----:B------:R-:W-:Y:S02]  /*4c20*/  @!P1 SHF.R.U32.HI R0, RZ, R13, R0 ;  /* 0x0000000dff009219 */ /* 0x000fe40000011600 */
[----:B------:R-:W-:Y:S01]  /*4c30*/  @P4 SHF.R.U32.HI R171, RZ, 0x10, R17 ;  /* 0x00000010ffab4819 */ /* 0x000fe20000011611 */
[----:B------:R-:W-:Y:S01]  /*4c40*/  VIADD R181, R181, 0x1 ;  /* 0x00000001b5b57836 */ /* 0x000fe20000000000 */
[----:B------:R-:W-:Y:S02]  /*4c50*/  @!P1 SHF.R.U32.HI R2, RZ, R14, R3 ;  /* 0x0000000eff029219 */ /* 0x000fe40000011603 */
[----:B------:R-:W-:Y:S02]  /*4c60*/  @!P1 SEL R3, R77, R0, !P2 ;  /* 0x000000004d039207 */ /* 0x000fe40005000000 */
[----:B------:R-:W-:Y:S05]  /*4c70*/  @!P1 SEL R2, R75, R2, !P0 ;  /* 0x000000024b029207 */ /* 0x000fea0004000000 */
[----:B------:R-:W-:Y:S02]  /*4c80*/  @!P1 IMAD.IADD R0, R2, 0x1, -R3 ;  /* 0x0000000102009824 */ /* 0x000fe400078e0a03 */
[----:B------:R-:W-:Y:S02]  /*4c90*/  @!P1 IMAD.IADD R2, R3, 0x1, -R2 ;  /* 0x0000000103029824 */ /* 0x000fe400078e0a02 */
[----:B------:R-:W-:Y:S02]  /*4ca0*/  @!P1 IMAD R77, R0, R9, R77 ;  /* 0x00000009004d9224 */ /* 0x000fe400078e024d */
[----:B------:R-:W-:Y:S01]  /*4cb0*/  @!P1 IMAD R75, R2, R10, R75 ;  /* 0x0000000a024b9224 */ /* 0x000fe200078e024b */
[----:B------:R-:W-:Y:S06]  /*4cc0*/  BRA.U !UP0, `(.L_x_80) ;  /* 0x0000000108407547 */ /* 0x000fec000b800000 */
[----:B------:R-:W1:Y:S01]  /*4cd0*/  LDCU.64 UR8, c[0x4][0x80] ;  /* 0x01001000ff0877ac */ /* 0x000e620008000a00 */
[----:B------:R-:W-:Y:S01]  /*4ce0*/  MOV R3, 0x0 ;  /* 0x0000000000037802 */ /* 0x000fe20000000f00 */
[----:B------:R-:W-:Y:S02]  /*4cf0*/  HFMA2 R12, -RZ, RZ, 0, 5.9604644775390625e-08 ;  /* 0x00000001ff0c7431 */ /* 0x000fe400000001ff */
[----:B------:R-:W-:Y:S02]  /*4d00*/  IMAD.MOV.U32 R8, RZ, RZ, 0x70 ;  /* 0x00000070ff087424 */ /* 0x000fe400078e00ff */
[----:B------:R-:W-:Y:S01]  /*4d10*/  IMAD.MOV.U32 R13, RZ, RZ, RZ ;  /* 0x000000ffff0d7224 */ /* 0x000fe200078e00ff */
[----:B------:R-:W2:Y:S01]  /*4d20*/  LDCU.64 UR6, c[0x4][0x88] ;  /* 0x01001100ff0677ac */ /* 0x000ea20008000a00 */
[----:B------:R-:W3:Y:S01]  /*4d30*/  LDC.64 R2, c[0x4][R3] ;  /* 0x0100000003027b82 */ /* 0x000ee20000000a00 */
[----:B------:R-:W4:Y:S01]  /*4d40*/  LDCU.64 UR4, c[0x4][0x8] ;  /* 0x01000100ff0477ac */ /* 0x000f220008000a00 */
[----:B-1----:R-:W-:Y:S01]  /*4d50*/  MOV R5, UR9 ;  /* 0x0000000900057c02 */ /* 0x002fe20008000f00 */
[----:B------:R-:W-:Y:S01]  /*4d60*/  IMAD.U32 R4, RZ, RZ, UR8 ;  /* 0x00000008ff047e24 */ /* 0x000fe2000f8e00ff */
[----:B--2---:R-:W-:Y:S01]  /*4d70*/  MOV R7, UR7 ;  /* 0x0000000700077c02 */ /* 0x004fe20008000f00 */
[----:B------:R-:W-:Y:S01]  /*4d80*/  IMAD.U32 R6, RZ, RZ, UR6 ;  /* 0x00000006ff067e24 */ /* 0x000fe2000f8e00ff */
[----:B----4-:R-:W-:Y:S01]  /*4d90*/  MOV R11, UR5 ;  /* 0x00000005000b7c02 */ /* 0x010fe20008000f00 */
[----:B------:R-:W-:Y:S02]  /*4da0*/  IMAD.U32 R10, RZ, RZ, UR4 ;  /* 0x00000004ff0a7e24 */ /* 0x000fe4000f8e00ff */
[----:B------:R-:W-:Y:S07]  /*4db0*/  LEPC R20, `(.L_x_80) ;  /* 0x000000001014794e */ /* 0x000fee0000000000 */
[----:B---3-5:R-:W-:Y:S05]  /*4dc0*/  CALL.ABS.NOINC R2 ;  /* 0x0000000002007343 */ /* 0x028fea0003c00000 */
.L_x_80:
[----:B------:R-:W-:Y:S01]  /*4dd0*/  LOP3.LUT P0, RZ, R179, 0x1b0, RZ, 0xc0, !PT ;  /* 0x000001b0b3ff7812 */ /* 0x000fe2000780c0ff */
[----:B------:R-:W-:Y:S11]  /*4de0*/  BSSY.RECONVERGENT B6, `(.L_x_81) ;  /* 0x0000013000067945 */ /* 0x000ff60003800200 */
[----:B------:R-:W-:Y:S01]  /*4df0*/  @!UPT UIADD3 URZ, UPT, UPT, URZ, URZ, URZ ;  /* 0x000000fffffff290 */ /* 0x000fe2000fffe0ff */
[----:B------:R-:W-:Y:S05]  /*4e00*/  @!P0 BRA `(.L_x_82) ;  /* 0x0000000000408947 */ /* 0x000fea0003800000 */
        /* <DEDUP_REMOVED lines=16> */
.L_x_82:
[----:B------:R-:W-:Y:S05]  /*4f10*/  BSYNC.RECONVERGENT B6 ;  /* 0x0000000000067941 */ /* 0x000fea0003800200 */
.L_x_81:
[----:B------:R-:W-:Y:S01]  /*4f20*/  ISETP.NE.U32.AND P3, PT, R150, RZ, PT ;  /* 0x000000ff9600720c */ /* 0x000fe20003f65070 */
[----:B------:R-:W-:Y:S01]  /*4f30*/  UISETP.NE.AND UP1, UPT, UR44, URZ, UPT ;  /* 0x000000ff2c00728c */ /* 0x000fe2000bf25270 */
[----:B------:R-:W-:Y:S02]  /*4f40*/  ISETP.NE.U32.AND P4, PT, R146, RZ, PT ;  /* 0x000000ff9200720c */ /* 0x000fe40003f85070 */
[----:B------:R-:W-:Y:S02]  /*4f50*/  ISETP.NE.AND.EX P3, PT, R151, RZ, PT, P3 ;  /* 0x000000ff9700720c */ /* 0x000fe40003f65330 */
[----:B------:R-:W-:Y:S02]  /*4f60*/  PLOP3.LUT P1, PT, PT, PT, PT, 0x8, 0x80 ;  /* 0x000000000080781c */ /* 0x000fe40003f2e170 */
[----:B------:R-:W-:Y:S02]  /*4f70*/  PLOP3.LUT P0, PT, PT, PT, UP1, 0x80, 0x8 ;  /* 0x000000000008781c */ /* 0x000fe40003f0f018 */
[----:B------:R-:W-:Y:S02]  /*4f80*/  ISETP.NE.AND.EX P4, PT, R147, RZ, PT, P4 ;  /* 0x000000ff9300720c */ /* 0x000fe40003f85340 */
[----:B------:R-:W1:Y:S09]  /*4f90*/  @UP1 LDCU.64 UR4, c[0x0][0x888] ;  /* 0x00011100ff0417ac */ /* 0x000e720008000a00 */
[----:B------:R-:W-:Y:S01]  /*4fa0*/  @P0 PLOP3.LUT P1, PT, P3, PT, PT, 0x80, 0x8 ;  /* 0x000000000008081c */ /* 0x000fe20001f2f070 */
[----:B-1----:R-:W-:Y:S04]  /*4fb0*/  @UP1 UISETP.NE.U32.AND UP0, UPT, UR4, URZ, UPT ;  /* 0x000000ff0400128c */ /* 0x002fe8000bf05070 */
[----:B------:R-:W-:Y:S04]  /*4fc0*/  @UP1 UISETP.NE.AND.EX UP0, UPT, UR5, URZ, UPT, UP0 ;  /* 0x000000ff0500128c */ /* 0x000fe8000bf05300 */
[----:B------:R-:W-:Y:S01]  /*4fd0*/  @UP1 USEL UR4, URZ, 0xffffffff, UP0 ;  /* 0xffffffffff041887 */ /* 0x000fe20008000000 */
[----:B------:R-:W-:Y:S11]  /*4fe0*/  @!P3 BRA `(.L_x_83) ;  /* 0x00000000002cb947 */ /* 0x000ff60003800000 */
[----:B------:R-:W-:Y:S01]  /*4ff0*/  ISETP.NE.U32.AND P2, PT, R148, RZ, PT ;  /* 0x000000ff9400720c */ /* 0x000fe20003f45070 */
[----:B------:R-:W-:Y:S03]  /*5000*/  IMAD.MOV.U32 R164, RZ, RZ, 0x1 ;  /* 0x00000001ffa47424 */ /* 0x000fe600078e00ff */
[----:B------:R-:W-:Y:S11]  /*5010*/  ISETP.NE.AND.EX P2, PT, R149, RZ, PT, P2 ;  /* 0x000000ff9500720c */ /* 0x000ff60003f45320 */
[----:B------:R-:W-:Y:S02]  /*5020*/  @!UPT UIADD3 URZ, UPT, UPT, URZ, URZ, URZ ;  /* 0x000000fffffff290 */ /* 0x000fe4000fffe0ff */
[----:B------:R-:W1:Y:S01]  /*5030*/  @P2 LDC.64 R2, c[0x0][0x888] ;  /* 0x00022200ff022b82 */ /* 0x000e620000000a00 */
[----:B------:R-:W-:Y:S04]  /*5040*/  @P2 IMAD R0, R150, UR36, RZ ;  /* 0x0000002496002c24 */ /* 0x000fe8000f8e02ff */
[----:B-1----:R-:W-:Y:S04]  /*5050*/  @P2 IMAD.WIDE R2, R0, 0x4, R2 ;  /* 0x0000000400022825 */ /* 0x002fe800078e0202 */
[----:B------:R-:W-:Y:S01]  /*5060*/  HFMA2 R0, -RZ, RZ, 0, 5.9604644775390625e-08 ;  /* 0x00000001ff007431 */ /* 0x000fe200000001ff */
[----:B-----5:R1:W5:Y:S04]  /*5070*/  @P2 LDG.E R81, desc[UR40][R2.64] ;  /* 0x0000002802512981 */ /* 0x020368000c1e1900 */
[----:B------:R-:W-:Y:S01]  /*5080*/  @!P2 PRMT R164, R0, 0x7610, R164 ;  /* 0x0000761000a4a816 */ /* 0x000fe200000000a4 */
[----:B-1----:R-:W2:Y:S06]  /*5090*/  @!P2 LDC R81, c[0x0][0x880] ;  /* 0x00022000ff51ab82 */ /* 0x002eac0000000800 */
.L_x_83:
[----:B------:R-:W-:Y:S05]  /*50a0*/  @!P4 BRA `(.L_x_84) ;  /* 0x000000000020c947 */ /* 0x000fea0003800000 */
[----:B------:R-:W-:Y:S04]  /*50b0*/  ISETP.NE.U32.AND P2, PT, R144, RZ, PT ;  /* 0x000000ff9000720c */ /* 0x000fe80003f45070 */
[----:B------:R-:W-:Y:S11]  /*50c0*/  ISETP.NE.AND.EX P2, PT, R145, RZ, PT, P2 ;  /* 0x000000ff9100720c */ /* 0x000ff60003f45320 */
[----:B------:R-:W-:Y:S02]  /*50d0*/  @!UPT UIADD3 URZ, UPT, UPT, URZ, URZ, URZ ;  /* 0x000000fffffff290 */ /* 0x000fe4000fffe0ff */
[----:B------:R-:W1:Y:S01]  /*50e0*/  @P2 LDC.64 R2, c[0x0][0x8a8] ;  /* 0x00022a00ff022b82 */ /* 0x000e620000000a00 */
[----:B------:R-:W-:Y:S04]  /*50f0*/  @P2 IMAD R0, R146, UR36, RZ ;  /* 0x0000002492002c24 */ /* 0x000fe8000f8e02ff */
[----:B-1----:R-:W-:Y:S05]  /*5100*/  @P2 IMAD.WIDE R2, R0, 0x4, R2 ;  /* 0x0000000400022825 */ /* 0x002fea00078e0202 */
[----:B-----5:R1:W5:Y:S02]  /*5110*/  @P2 LDG.E R78, desc[UR40][R2.64] ;  /* 0x00000028024e2981 */ /* 0x020364000c1e1900 */
[----:B-1----:R-:W3:Y:S02]  /*5120*/  @!P2 LDC R78, c[0x0][0x8a0] ;  /* 0x00022800ff4eab82 */ /* 0x002ee40000000800 */
.L_x_84:
[----:B--2--5:R-:W-:Y:S01]  /*5130*/  @P0 FSETP.NEU.AND P4, PT, R81, RZ, PT ;  /* 0x000000ff5100020b */ /* 0x024fe20003f8d000 */
[----:B------:R-:W-:Y:S01]  /*5140*/  IMAD.U32 R0, RZ, RZ, UR4 ;  /* 0x00000004ff007e24 */ /* 0x000fe2000f8e00ff */
[----:B------:R-:W-:Y:S01]  /*5150*/  @P0 LOP3.LUT P2, RZ, R164, 0xff, RZ, 0xc0, !PT ;  /* 0x000000ffa4ff0812 */ /* 0x000fe2000784c0ff */
[----:B------:R-:W-:Y:S01]  /*5160*/  BSSY B1, `(.L_x_85) ;  /* 0x000003d000017945 */ /* 0x000fe20003800000 */
[----:B------:R-:W-:Y:S01]  /*5170*/  @P0 SEL R3, RZ, 0xffffffff, P4 ;  /* 0xffffffffff030807 */ /* 0x000fe20002000000 */
[C---:B------:R-:W-:Y:S01]  /*5180*/  IMAD R64, R76.reuse, 0x40, R79 ;  /* 0x000000404c407824 */ /* 0x040fe200078e024f */
[----:B------:R-:W-:Y:S02]  /*5190*/  LEA R156, R76, UR43, 0x3 ;  /* 0x0000002b4c9c7c11 */ /* 0x000fe4000f8e18ff */
[----:B------:R-:W-:Y:S02]  /*51a0*/  CS2R R86, SRZ ;  /* 0x0000000000567805 */ /* 0x000fe4000001ff00 */
[----:B------:R-:W-:Y:S02]  /*51b0*/  @P1 SEL R3, R0, R3, !P2 ;  /* 0x0000000300031207 */ /* 0x000fe40005000000 */
[----:B------:R-:W-:Y:S02]  /*51c0*/  CS2R R84, SRZ ;  /* 0x0000000000547805 */ /* 0x000fe4000001ff00 */
[----:B------:R-:W-:Y:S02]  /*51d0*/  SHF.L.U32 R5, R175, 0x1f, RZ ;  /* 0x0000001faf057819 */ /* 0x000fe400000006ff */
[----:B------:R-:W-:Y:S02]  /*51e0*/  CS2R R90, SRZ ;  /* 0x00000000005a7805 */ /* 0x000fe4000001ff00 */
[----:B------:R-:W-:Y:S02]  /*51f0*/  @P0 LOP3.LUT R3, R3, 0x1, RZ, 0xc0, !PT ;  /* 0x0000000103030812 */ /* 0x000fe400078ec0ff */
[----:B------:R-:W-:Y:S02]  /*5200*/  CS2R R88, SRZ ;  /* 0x0000000000587805 */ /* 0x000fe4000001ff00 */
[----:B------:R-:W-:Y:S02]  /*5210*/  PLOP3.LUT P5, PT, PT, PT, PT, 0x8, 0x80 ;  /* 0x000000000080781c */ /* 0x000fe40003fae170 */
[----:B------:R-:W-:Y:S02]  /*5220*/  CS2R R98, SRZ ;  /* 0x0000000000627805 */ /* 0x000fe4000001ff00 */
[----:B------:R-:W-:Y:S02]  /*5230*/  ISETP.NE.U32.OR P1, PT, R3, 0x1, !P0 ;  /* 0x000000010300780c */ /* 0x000fe40004725470 */
[----:B------:R-:W-:Y:S02]  /*5240*/  CS2R R96, SRZ ;  /* 0x0000000000607805 */ /* 0x000fe4000001ff00 */
[----:B------:R-:W-:Y:S02]  /*5250*/  CS2R R94, SRZ ;  /* 0x00000000005e7805 */ /* 0x000fe4000001ff00 */
[----:B------:R-:W-:Y:S07]  /*5260*/  CS2R R92, SRZ ;  /* 0x00000000005c7805 */ /* 0x000fee000001ff00 */
[----:B------:R-:W-:Y:S04]  /*5270*/  @P1 SHF.L.U32 R2, R173, 0x1f, RZ ;  /* 0x0000001fad021819 */ /* 0x000fe800000006ff */
[----:B------:R-:W1:Y:S01]  /*5280*/  @P1 SYNCS.PHASECHK.TRANS64.TRYWAIT P0, [UR43+0x50], R2 ;  /* 0x00005002ff0015a7 */ /* 0x000e62000800112b */
[----:B------:R2:W4:Y:S01]  /*5290*/  SYNCS.PHASECHK.TRANS64.TRYWAIT P4, [R156+URZ+0x90], R5 ;  /* 0x000090059c0075a7 */ /* 0x00052200080811ff */
[----:B-1----:R-:W-:Y:S01]  /*52a0*/  @P1 PLOP3.LUT P5, PT, P0, PT, PT, 0x8, 0x80 ;  /* 0x000000000080181c */ /* 0x002fe200007ae170 */
[----:B------:R-:W-:Y:S01]  /*52b0*/  @!UPT UIADD3 URZ, UPT, UPT, URZ, URZ, URZ ;  /* 0x000000fffffff290 */ /* 0x000fe2000fffe0ff */
[----:B--2-4-:R-:W-:Y:S11]  /*52c0*/  @!P1 BRA `(.L_x_86) ;  /* 0x0000000000989947 */ /* 0x014ff60003800000 */
[----:B------:R-:W-:Y:S01]  /*52d0*/  ISETP.NE.U32.AND P0, PT, RZ, UR38, PT ;  /* 0x00000026ff007c0c */ /* 0x000fe2000bf05070 */
[----:B------:R-:W-:Y:S01]  /*52e0*/  BSSY B0, `(.L_x_87) ;  /* 0x0000016000007945 */ /* 0x000fe20003800000 */
[----:B------:R-:W-:Y:S02]  /*52f0*/  FSETP.NEU.AND P2, PT, R81, RZ, PT ;  /* 0x000000ff5100720b */ /* 0x000fe40003f4d000 */
[----:B------:R-:W-:Y:S02]  /*5300*/  CS2R R94, SRZ ;  /* 0x00000000005e7805 */ /* 0x000fe4000001ff00 */
[----:B------:R-:W-:Y:S02]  /*5310*/  ISETP.NE.AND.EX P0, PT, RZ, UR39, PT, P0 ;  /* 0x00000027ff007c0c */ /* 0x000fe4000bf05300 */
[----:B------:R-:W-:Y:S02]  /*5320*/  CS2R R92, SRZ ;  /* 0x00000000005c7805 */ /* 0x000fe4000001ff00 */
[----:B------:R-:W-:Y:S02]  /*5330*/  LOP3.LUT P1, RZ, R164, 0xff, RZ, 0xc0, !PT ;  /* 0x000000ffa4ff7812 */ /* 0x000fe4000782c0ff */
[----:B------:R-:W-:Y:S02]  /*5340*/  CS2R R98, SRZ ;  /* 0x0000000000627805 */ /* 0x000fe4000001ff00 */
[----:B------:R-:W-:Y:S02]  /*5350*/  SEL R0, RZ, 0xffffffff, P2 ;  /* 0xffffffffff007807 */ /* 0x000fe40001000000 */
[----:B------:R-:W-:Y:S02]  /*5360*/  CS2R R96, SRZ ;  /* 0x0000000000607805 */ /* 0x000fe4000001ff00 */
[----:B------:R-:W-:Y:S02]  /*5370*/  SEL R3, RZ, 0xffffffff, P0 ;  /* 0xffffffffff037807 */ /* 0x000fe40000000000 */
[----:B------:R-:W-:Y:S02]  /*5380*/  CS2R R90, SRZ ;  /* 0x00000000005a7805 */ /* 0x000fe4000001ff00 */
[----:B------:R-:W-:Y:S02]  /*5390*/  CS2R R88, SRZ ;  /* 0x0000000000587805 */ /* 0x000fe4000001ff00 */
[----:B------:R-:W-:Y:S02]  /*53a0*/  CS2R R86, SRZ ;  /* 0x0000000000567805 */ /* 0x000fe4000001ff00 */
[----:B------:R-:W-:Y:S02]  /*53b0*/  @P3 SEL R0, R3, R0, !P1 ;  /* 0x0000000003003207 */ /* 0x000fe40004800000 */
[----:B------:R-:W-:Y:S02]  /*53c0*/  CS2R R84, SRZ ;  /* 0x0000000000547805 */ /* 0x000fe4000001ff00 */
[----:B------:R-:W-:Y:S04]  /*53d0*/  LOP3.LUT R0, R0, 0x1, RZ, 0xc0, !PT ;  /* 0x0000000100007812 */ /* 0x000fe800078ec0ff */
[----:B------:R-:W-:Y:S01]  /*53e0*/  ISETP.NE.U32.AND P0, PT, R0, 0x1, PT ;  /* 0x000000010000780c */ /* 0x000fe20003f05070 */
[----:B------:R-:W-:Y:S01]  /*53f0*/  @!UPT UIADD3 URZ, UPT, UPT, URZ, URZ, URZ ;  /* 0x000000fffffff290 */ /* 0x000fe2000fffe0ff */
[----:B------:R-:W-:Y:S11]  /*5400*/  @!P5 BRA `(.L_x_88) ;  /* 0x00000000000cd947 */ /* 0x000ff60003800000 */
[----:B------:R-:W-:Y:S04]  /*5410*/  SHF.L.U32 R3, R173, 0x1f, RZ ;  /* 0x0000001fad037819 */ /* 0x000fe800000006ff */
[----:B------:R-:W1:Y:S02]  /*5420*/  SYNCS.PHASECHK.TRANS64.TRYWAIT P1, [UR43+0x50], R3 ;  /* 0x00005003ff0075a7 */ /* 0x000e64000802112b */
[----:B-1----:R-:W-:Y:S05]  /*5430*/  @!P1 BRA `(.L_x_89) ;  /* 0x0000001c00789947 */ /* 0x002fea0003800000 */
.L_x_88:
[----:B------:R-:W-:Y:S05]  /*5440*/  BSYNC B0 ;  /* 0x0000000000007941 */ /* 0x000fea0003800000 */
.L_x_87:
[----:B------:R2:W4:Y:S01]  /*5450*/  @P0 LDS.128 R92, [R168+UR43+0x200] ;  /* 0x0002002ba85c0984 */ /* 0x0005220008000c00 */
[----:B------:R-:W-:Y:S01]  /*5460*/  UIADD3 UR4, UPT, UPT, UR43, 0x58, URZ ;  /* 0x000000582b047890 */ /* 0x000fe2000fffe0ff */
[----:B------:R-:W-:Y:S02]  /*5470*/  LOP3.LUT R173, R173, 0x1, RZ, 0x3c, !PT ;  /* 0x00000001adad7812 */ /* 0x000fe400078e3cff */
[----:B------:R2:W1:Y:S01]  /*5480*/  @P0 LDS.128 R96, [R178+0x10] ;  /* 0x00001000b2600984 */ /* 0x0004620000000c00 */
[----:B------:R-:W-:Y:S03]  /*5490*/  UPRMT UR4, UR37, 0x654, UR4 ;  /* 0x0000065425047896 */ /* 0x000fe60008000004 */
[----:B------:R2:W1:Y:S04]  /*54a0*/  @P0 LDS.128 R88, [R177+0x20] ;  /* 0x00002000b1580984 */ /* 0x0004680000000c00 */
[----:B------:R2:W1:Y:S01]  /*54b0*/  @P0 LDS.128 R84, [R176+0x30] ;  /* 0x00003000b0540984 */ /* 0x0004620000000c00 */
[----:B------:R-:W-:Y:S01]  /*54c0*/  @!PT LDS RZ, [RZ] ;  /* 0x00000000fffff984 */ /* 0x000fe20000000800 */
[----:B------:R-:W-:Y:S01]  /*54d0*/  @!PT LDS RZ, [RZ] ;  /* 0x00000000fffff984 */ /* 0x000fe20000000800 */
[----:B------:R-:W-:Y:S01]  /*54e0*/  @!PT LDS RZ, [RZ] ;  /* 0x00000000fffff984 */ /* 0x000fe20000000800 */
[----:B------:R-:W-:Y:S01]  /*54f0*/  @!PT LDS RZ, [RZ] ;  /* 0x00000000fffff984 */ /* 0x000fe20000000800 */
[----:B------:R5:W-:Y:S06]  /*5500*/  MEMBAR.ALL.CTA ;  /* 0x0000000000007992 */ /* 0x000bec0000008000 */
[----:B-----5:R-:W5:Y:S02]  /*5510*/  FENCE.VIEW.ASYNC.S ;  /* 0x00000000000073c6 */ /* 0x020f640000000000 */
[----:B-----5:R-:W-:Y:S01]  /*5520*/  SYNCS.ARRIVE.TRANS64.RED.A1T0 RZ, [UR4], RZ ;  /* 0x000000ffffff79a7 */ /* 0x020fe20008100404 */
.L_x_86:
[----:B------:R-:W-:Y:S05]  /*5530*/  BSYNC B1 ;  /* 0x0000000000017941 */ /* 0x000fea0003800000 */
.L_x_85:
[----:B-1----:R-:W-:Y:S04]  /*5540*/  SHF.R.U32.HI R0, RZ, 0x15, R64 ;  /* 0x00000015ff007819 */ /* 0x002fe80000011640 */
[----:B------:R-:W-:Y:S01]  /*5550*/  LOP3.LUT P0, RZ, R0, 0x3, R169, 0x48, !PT ;  /* 0x0000000300ff7812 */ /* 0x000fe200078048a9 */
[----:B------:R-:W-:Y:S01]  /*5560*/  @!UPT UIADD3 URZ, UPT, UPT, URZ, URZ, URZ ;  /* 0x000000fffffff290 */ /* 0x000fe2000fffe0ff */
[----:B------:R-:W-:Y:S11]  /*5570*/  @P4 BRA `(.L_x_90) ;  /* 0x0000000000084947 */ /* 0x000ff60003800000 */
[----:B------:R-:W1:Y:S02]  /*5580*/  SYNCS.PHASECHK.TRANS64.TRYWAIT P1, [R156+URZ+0x90], R5 ;  /* 0x000090059c0075a7 */ /* 0x000e6400080211ff */
[----:B-1----:R-:W-:Y:S05]  /*5590*/  @!P1 BRA `(.L_x_91) ;  /* 0x0000001c00389947 */ /* 0x002fea0003800000 */
.L_x_90:
[----:B------:R-:W-:Y:S05]  /*55a0*/  @!P0 BRA `(.L_x_92) ;  /* 0x0000000000408947 */ /* 0x000fea0003800000 */
[----:B------:R-:W1:Y:S01]  /*55b0*/  LDCU.64 UR8, c[0x4][0x70] ;  /* 0x01000e00ff0877ac */ /* 0x000e620008000a00 */
[----:B------:R-:W-:Y:S01]  /*55c0*/  MOV R3, 0x0 ;  /* 0x0000000000037802 */ /* 0x000fe20000000f00 */
[----:B------:R-:W-:Y:S02]  /*55d0*/  HFMA2 R12, -RZ, RZ, 0, 5.9604644775390625e-08 ;  /* 0x00000001ff0c7431 */ /* 0x000fe400000001ff */
[----:B------:R-:W-:Y:S02]  /*55e0*/  IMAD.MOV.U32 R8, RZ, RZ, 0x192 ;  /* 0x00000192ff087424 */ /* 0x000fe400078e00ff */
[----:B------:R-:W-:Y:S01]  /*55f0*/  IMAD.MOV.U32 R13, RZ, RZ, RZ ;  /* 0x000000ffff0d7224 */ /* 0x000fe200078e00ff */
[----:B------:R-:W5:Y:S01]  /*5600*/  LDCU.64 UR6, c[0x4][0x78] ;  /* 0x01000f00ff0677ac */ /* 0x000f620008000a00 */
[----:B------:R-:W2:Y:S01]  /*5610*/  LDC.64 R2, c[0x4][R3] ;  /* 0x0100000003027b82 */ /* 0x000ea20000000a00 */
[----:B------:R-:W3:Y:S01]  /*5620*/  LDCU.64 UR4, c[0x4][0x10] ;  /* 0x01000200ff0477ac */ /* 0x000ee20008000a00 */
[----:B-1----:R-:W-:Y:S01]  /*5630*/  MOV R5, UR9 ;  /* 0x0000000900057c02 */ /* 0x002fe20008000f00 */
[----:B------:R-:W-:Y:S01]  /*5640*/  IMAD.U32 R4, RZ, RZ, UR8 ;  /* 0x00000008ff047e24 */ /* 0x000fe2000f8e00ff */
[----:B-----5:R-:W-:Y:S01]  /*5650*/  MOV R7, UR7 ;  /* 0x0000000700077c02 */ /* 0x020fe20008000f00 */
[----:B------:R-:W-:Y:S01]  /*5660*/  IMAD.U32 R6, RZ, RZ, UR6 ;  /* 0x00000006ff067e24 */ /* 0x000fe2000f8e00ff */
[----:B---3--:R-:W-:Y:S01]  /*5670*/  MOV R11, UR5 ;  /* 0x00000005000b7c02 */ /* 0x008fe20008000f00 */
[----:B------:R-:W-:Y:S02]  /*5680*/  IMAD.U32 R10, RZ, RZ, UR4 ;  /* 0x00000004ff0a7e24 */ /* 0x000fe4000f8e00ff */
[----:B------:R-:W-:Y:S07]  /*5690*/  LEPC R20, `(.L_x_92) ;  /* 0x000000001014794e */ /* 0x000fee0000000000 */
[----:B--2-4-:R-:W-:Y:S05]  /*56a0*/  CALL.ABS.NOINC R2 ;  /* 0x0000000002007343 */ /* 0x014fea0003c00000 */
.L_x_92:
[----:B------:R-:W-:Y:S01]  /*56b0*/  LOP3.LUT P0, RZ, R166, 0x60, RZ, 0xc0, !PT ;  /* 0x00000060a6ff7812 */ /* 0x000fe2000780c0ff */
[----:B------:R-:W-:Y:S05]  /*56c0*/  WARPSYNC.ALL ;  /* 0x0000000000007948 */ /* 0x000fea0003800000 */
[----:B------:R-:W-:Y:S01]  /*56d0*/  R2UR UR4, R64 ;  /* 0x00000000400472ca */ /* 0x000fe200000e0000 */
[----:B------:R-:W-:Y:S01]  /*56e0*/  BSSY.RECONVERGENT B0, `(.L_x_93) ;  /* 0x0000121000007945 */ /* 0x000fe20003800200 */
[-C--:B----4-:R-:W-:Y:S02]  /*56f0*/  F2FP.F16.E4M3.UNPACK_B R82, R92.reuse ;  /* 0x0000005cff52723e */ /* 0x090fe400020006ff */
[----:B------:R-:W-:Y:S02]  /*5700*/  F2FP.F16.E4M3.UNPACK_B R109, R92.H1 ;  /* 0x0000005cff6d723e */ /* 0x000fe400030006ff */
[-C--:B------:R-:W-:Y:S01]  /*5710*/  F2FP.F16.E4M3.UNPACK_B R107, R93.reuse ;  /* 0x0000005dff6b723e */ /* 0x080fe200020006ff */
[--C-:B------:R-:W-:Y:S01]  /*5720*/  HADD2.F32 R80, -RZ, R82.reuse.H0_H0 ;  /* 0x20000052ff507230 */ /* 0x100fe20000004100 */
[----:B------:R-:W-:Y:S01]  /*5730*/  F2FP.F16.E4M3.UNPACK_B R105, R93.H1 ;  /* 0x0000005dff69723e */ /* 0x000fe200030006ff */
[----:B------:R-:W-:Y:S01]  /*5740*/  HADD2.F32 R82, -RZ, R82.H1_H1 ;  /* 0x30000052ff527230 */ /* 0x000fe20000004100 */
[-C--:B------:R-:W-:Y:S01]  /*5750*/  F2FP.F16.E4M3.UNPACK_B R130, R84.reuse ;  /* 0x00000054ff82723e */ /* 0x080fe200020006ff */
[--C-:B------:R-:W-:Y:S01]  /*5760*/  HADD2.F32 R83, -RZ, R109.reuse.H0_H0 ;  /* 0x2000006dff537230 */ /* 0x100fe20000004100 */
[----:B------:R-:W-:Y:S01]  /*5770*/  F2FP.F16.E4M3.UNPACK_B R132, R84.H1 ;  /* 0x00000054ff84723e */ /* 0x000fe200030006ff */
[----:B------:R-:W3:Y:S01]  /*5780*/  LDTM.x64 R4, tmem[UR4] ;  /* 0x00000004000479ee */ /* 0x000ee20008340000 */
[----:B------:R-:W-:Y:S01]  /*5790*/  NOP ;  /* 0x0000000000007918 */ /* 0x000fe20000000000 */
[----:B------:R-:W-:Y:S01]  /*57a0*/  R2UR UR5, R156 ;  /* 0x000000009c0572ca */ /* 0x000fe200000e0000 */
[--C-:B------:R-:W-:Y:S01]  /*57b0*/  HADD2.F32 R129, -RZ, R130.reuse.H0_H0 ;  /* 0x20000082ff817230 */ /* 0x100fe20000004100 */
[----:B------:R-:W-:Y:S01]  /*57c0*/  F2FP.F16.E4M3.UNPACK_B R93, R94 ;  /* 0x0000005eff5d723e */ /* 0x000fe200020006ff */
[----:B------:R-:W-:Y:S01]  /*57d0*/  HADD2.F32 R130, -RZ, R130.H1_H1 ;  /* 0x30000082ff827230 */ /* 0x000fe20000004100 */
[-C--:B------:R-:W-:Y:S01]  /*57e0*/  F2FP.F16.E4M3.UNPACK_B R134, R85.reuse ;  /* 0x00000055ff86723e */ /* 0x080fe200020006ff */
[----:B------:R-:W-:Y:S01]  /*57f0*/  HADD2.F32 R84, -RZ, R109.H1_H1 ;  /* 0x3000006dff547230 */ /* 0x000fe20000004100 */
[----:B------:R-:W-:Y:S01]  /*5800*/  F2FP.F16.E4M3.UNPACK_B R136, R85.H1 ;  /* 0x00000055ff88723e */ /* 0x000fe200030006ff */
[--C-:B------:R-:W-:Y:S01]  /*5810*/  HADD2.F32 R85, -RZ, R107.reuse.H0_H0 ;  /* 0x2000006bff557230 */ /* 0x100fe20000004100 */
[-C--:B------:R-:W-:Y:S01]  /*5820*/  F2FP.F16.E4M3.UNPACK_B R138, R86.reuse ;  /* 0x00000056ff8a723e */ /* 0x080fe200020006ff */
[--C-:B------:R-:W-:Y:S01]  /*5830*/  HADD2.F32 R133, -RZ, R134.reuse.H0_H0 ;  /* 0x20000086ff857230 */ /* 0x100fe20000004100 */
[----:B------:R-:W-:Y:S01]  /*5840*/  F2FP.F16.E4M3.UNPACK_B R140, R86.H1 ;  /* 0x00000056ff8c723e */ /* 0x000fe200030006ff */
[----:B------:R-:W-:Y:S01]  /*5850*/  HADD2.F32 R86, -RZ, R107.H1_H1 ;  /* 0x3000006bff567230 */ /* 0x000fe20000004100 */
[----:B------:R-:W-:Y:S01]  /*5860*/  F2FP.F16.E4M3.UNPACK_B R142, R87 ;  /* 0x00000057ff8e723e */ /* 0x000fe200020006ff */
[----:B------:R-:W-:Y:S01]  /*5870*/  UIADD3 UR5, UPT, UPT, UR5, 0xb0, URZ ;  /* 0x000000b005057890 */ /* 0x000fe2000fffe0ff */
[----:B------:R-:W-:Y:S01]  /*5880*/  HADD2.F32 R134, -RZ, R134.H1_H1 ;  /* 0x30000086ff867230 */ /* 0x000fe20000004100 */
[----:B------:R-:W-:Y:S01]  /*5890*/  F2FP.F16.E4M3.UNPACK_B R114, R88 ;  /* 0x00000058ff72723e */ /* 0x000fe200020006ff */
[--C-:B------:R-:W-:Y:S01]  /*58a0*/  HADD2.F32 R137, -RZ, R138.reuse.H0_H0 ;  /* 0x2000008aff897230 */ /* 0x100fe20000004100 */
[----:B------:R-:W-:Y:S01]  /*58b0*/  UPRMT UR5, UR37, 0x654, UR5 ;  /* 0x0000065425057896 */ /* 0x000fe20008000005 */
[----:B------:R-:W-:Y:S01]  /*58c0*/  HADD2.F32 R138, -RZ, R138.H1_H1 ;  /* 0x3000008aff8a7230 */ /* 0x000fe20000004100 */
[-C--:B------:R-:W-:Y:S01]  /*58d0*/  F2FP.F16.E4M3.UNPACK_B R118, R89.reuse ;  /* 0x00000059ff76723e */ /* 0x080fe200020006ff */
[--C-:B------:R-:W-:Y:S01]  /*58e0*/  HADD2.F32 R113, -RZ, R114.reuse.H0_H0 ;  /* 0x20000072ff717230 */ /* 0x100fe20000004100 */
[----:B------:R-:W-:Y:S01]  /*58f0*/  F2FP.F16.E4M3.UNPACK_B R120, R89.H1 ;  /* 0x00000059ff78723e */ /* 0x000fe200030006ff */
[C---:B---3--:R-:W-:Y:S01]  /*5900*/  FMUL R4, R78.reuse, R4 ;  /* 0x000000044e047220 */ /* 0x048fe20000400000 */
[C---:B------:R-:W-:Y:S01]  /*5910*/  FMUL R5, R78.reuse, R5 ;  /* 0x000000054e057220 */ /* 0x040fe20000400000 */
[C---:B------:R-:W-:Y:S01]  /*5920*/  FMUL R8, R78.reuse, R8 ;  /* 0x000000084e087220 */ /* 0x040fe20000400000 */
[C---:B------:R-:W-:Y:S01]  /*5930*/  FMUL R9, R78.reuse, R9 ;  /* 0x000000094e097220 */ /* 0x040fe20000400000 */
[----:B------:R-:W-:Y:S01]  /*5940*/  SYNCS.ARRIVE.TRANS64.RED.A1T0 RZ, [UR5], RZ ;  /* 0x000000ffffff79a7 */ /* 0x000fe20008100405 */
[C---:B------:R-:W-:Y:S01]  /*5950*/  FFMA R4, R81.reuse, R80, R4 ;  /* 0x0000005051047223 */ /* 0x040fe20000000004 */
[C---:B------:R-:W-:Y:S01]  /*5960*/  FFMA R5, R81.reuse, R82, R5 ;  /* 0x0000005251057223 */ /* 0x040fe20000000005 */
[----:B------:R-:W-:Y:S02]  /*5970*/  HADD2.F32 R89, -RZ, R93.H0_H0 ;  /* 0x2000005dff597230 */ /* 0x000fe40000004100 */
[C---:B------:R-:W-:Y:S01]  /*5980*/  FMUL R12, R78.reuse, R12 ;  /* 0x0000000c4e0c7220 */ /* 0x040fe20000400000 */
        /* <DEDUP_REMOVED lines=11> */
[----:B------:R-:W-:Y:S02]  /*5a40*/  HADD2.F32 R114, -RZ, R114.H1_H1 ;  /* 0x30000072ff727230 */ /* 0x000fe40000004100 */
[C---:B------:R-:W-:Y:S01]  /*5a50*/  FMUL R32, R78.reuse, R36 ;  /* 0x000000244e207220 */ /* 0x040fe20000400000 */
[C---:B------:R-:W-:Y:S01]  /*5a60*/  FMUL R33, R78.reuse, R37 ;  /* 0x000000254e217220 */ /* 0x040fe20000400000 */
[--C-:B------:R-:W-:Y:S02]  /*5a70*/  HADD2.F32 R117, -RZ, R118.reuse.H0_H0 ;  /* 0x20000076ff757230 */ /* 0x100fe40000004100 */
[C---:B------:R-:W-:Y:S01]  /*5a80*/  FMUL R36, R78.reuse, R40 ;  /* 0x000000284e247220 */ /* 0x040fe20000400000 */
[----:B------:R-:W-:Y:S02]  /*5a90*/  HADD2.F32 R118, -RZ, R118.H1_H1 ;  /* 0x30000076ff767230 */ /* 0x000fe40000004100 */
        /* <DEDUP_REMOVED lines=8> */
[----:B------:R-:W-:Y:S01]  /*5b20*/  F2FP.F16.E4M3.UNPACK_B R92, R94.H1 ;  /* 0x0000005eff5c723e */ /* 0x000fe200030006ff */
[C---:B------:R-:W-:Y:S01]  /*5b30*/  FMUL R53, R78.reuse, R57 ;  /* 0x000000394e357220 */ /* 0x040fe20000400000 */
[C---:B------:R-:W-:Y:S01]  /*5b40*/  FMUL R56, R78.reuse, R60 ;  /* 0x0000003c4e387220 */ /* 0x040fe20000400000 */
[----:B------:R-:W-:Y:S01]  /*5b50*/  F2FP.F16.E4M3.UNPACK_B R141, R87.H1 ;  /* 0x00000057ff8d723e */ /* 0x000fe200030006ff */
[C---:B------:R-:W-:Y:S01]  /*5b60*/  FMUL R57, R78.reuse, R61 ;  /* 0x0000003d4e397220 */ /* 0x040fe20000400000 */
[----:B------:R-:W-:Y:S02]  /*5b70*/  HADD2.F32 R80, -RZ, R142.H1_H1 ;  /* 0x3000008eff507230 */ /* 0x000fe40000004100 */
[C---:B------:R-:W-:Y:S01]  /*5b80*/  FMUL R60, R78.reuse, R64 ;  /* 0x000000404e3c7220 */ /* 0x040fe20000400000 */
[----:B------:R-:W-:Y:S01]  /*5b90*/  F2FP.F16.E4M3.UNPACK_B R116, R88.H1 ;  /* 0x00000058ff74723e */ /* 0x000fe200030006ff */
[C---:B------:R-:W-:Y:S01]  /*5ba0*/  FMUL R61, R78.reuse, R65 ;  /* 0x000000414e3d7220 */ /* 0x040fe20000400000 */
[C---:B------:R-:W-:Y:S01]  /*5bb0*/  FMUL R6, R78.reuse, R6 ;  /* 0x000000064e067220 */ /* 0x040fe20000400000 */
[----:B------:R-:W-:Y:S01]  /*5bc0*/  F2FP.F16.E4M3.UNPACK_B R94, R95 ;  /* 0x0000005fff5e723e */ /* 0x000fe200020006ff */
[C---:B------:R-:W-:Y:S01]  /*5bd0*/  FMUL R7, R78.reuse, R7 ;  /* 0x000000074e077220 */ /* 0x040fe20000400000 */
[--C-:B------:R-:W-:Y:S02]  /*5be0*/  HADD2.F32 R87, -RZ, R105.reuse.H0_H0 ;  /* 0x20000069ff577230 */ /* 0x100fe40000004100 */
[C---:B------:R-:W-:Y:S01]  /*5bf0*/  FFMA R6, R81.reuse, R83, R6 ;  /* 0x0000005351067223 */ /* 0x040fe20000000006 */
[----:B------:R-:W-:Y:S01]  /*5c00*/  F2FP.F16.E4M3.UNPACK_B R122, R90 ;  /* 0x0000005aff7a723e */ /* 0x000fe200020006ff */
[C---:B------:R-:W-:Y:S01]  /*5c10*/  FFMA R7, R81.reuse, R84, R7 ;  /* 0x0000005451077223 */ /* 0x040fe20000000007 */
[C---:B------:R-:W-:Y:S01]  /*5c20*/  FFMA R8, R81.reuse, R85, R8 ;  /* 0x0000005551087223 */ /* 0x040fe20000000008 */
[----:B------:R-:W-:Y:S01]  /*5c30*/  F2FP.F16.E4M3.UNPACK_B R124, R90.H1 ;  /* 0x0000005aff7c723e */ /* 0x000fe200030006ff */
[----:B------:R-:W-:Y:S02]  /*5c40*/  HADD2.F32 R88, -RZ, R105.H1_H1 ;  /* 0x30000069ff587230 */ /* 0x000fe40000004100 */
[----:B------:R-:W-:Y:S01]  /*5c50*/  FFMA R9, R81, R86, R9 ;  /* 0x0000005651097223 */ /* 0x000fe20000000009 */
[----:B------:R-:W-:Y:S01]  /*5c60*/  F2FP.SATFINITE.E4M3.F32.PACK_AB_MERGE_C R156, R7, R6, RZ ;  /* 0x00000006079c723e */ /* 0x000fe200048070ff */
[----:B------:R-:W-:Y:S02]  /*5c70*/  HADD2.F32 R90, -RZ, R93.H1_H1 ;  /* 0x3000005dff5a7230 */ /* 0x000fe40000004100 */
[C---:B------:R-:W-:Y:S01]  /*5c80*/  FMUL R10, R78.reuse, R10 ;  /* 0x0000000a4e0a7220 */ /* 0x040fe20000400000 */
[--C-:B------:R-:W-:Y:S01]  /*5c90*/  HADD2.F32 R93, -RZ, R94.reuse.H0_H0 ;  /* 0x2000005eff5d7230 */ /* 0x100fe20000004100 */
[----:B------:R-:W-:Y:S01]  /*5ca0*/  F2FP.SATFINITE.E4M3.F32.PACK_AB_MERGE_C R156, R5, R4, R156 ;  /* 0x00000004059c723e */ /* 0x000fe2000480709c */
[----:B------:R-:W-:Y:S02]  /*5cb0*/  HADD2.F32 R94, -RZ, R94.H1_H1 ;  /* 0x3000005eff5e7230 */ /* 0x000fe40000004100 */
[C---:B------:R-:W-:Y:S01]  /*5cc0*/  FFMA R10, R81.reuse, R87, R10 ;  /* 0x00000057510a7223 */ /* 0x040fe2000000000a */
[--C-:B------:R-:W-:Y:S02]  /*5cd0*/  HADD2.F32 R121, -RZ, R122.reuse.H0_H0 ;  /* 0x2000007aff797230 */ /* 0x100fe40000004100 */
[C---:B------:R-:W-:Y:S01]  /*5ce0*/  FMUL R11, R78.reuse, R11 ;  /* 0x0000000b4e0b7220 */ /* 0x040fe20000400000 */
[----:B------:R-:W-:Y:S01]  /*5cf0*/  F2FP.F16.E4M3.UNPACK_B R126, R91 ;  /* 0x0000005bff7e723e */ /* 0x000fe200020006ff */
[----:B------:R-:W-:Y:S01]  /*5d00*/  HADD2.F32 R122, -RZ, R122.H1_H1 ;  /* 0x3000007aff7a7230 */ /* 0x000fe20000004100 */
[----:B------:R-:W-:Y:S01]  /*5d10*/  F2FP.F16.E4M3.UNPACK_B R103, R95.H1 ;  /* 0x0000005fff67723e */ /* 0x000fe200030006ff */
[C---:B------:R-:W-:Y:S01]  /*5d20*/  FFMA R11, R81.reuse, R88, R11 ;  /* 0x00000058510b7223 */ /* 0x040fe2000000000b */
[----:B------:R-:W-:Y:S01]  /*5d30*/  F2FP.F16.E4M3.UNPACK_B R128, R91.H1 ;  /* 0x0000005bff80723e */ /* 0x000fe200030006ff */
[----:B------:R-:W-:Y:S02]  /*5d40*/  HADD2.F32 R91, -RZ, R92.H0_H0 ;  /* 0x2000005cff5b7230 */ /* 0x000fe40000004100 */
[C---:B------:R-:W-:Y:S01]  /*5d50*/  FFMA R12, R81.reuse, R89, R12 ;  /* 0x00000059510c7223 */ /* 0x040fe2000000000c */
[----:B------:R-:W-:Y:S01]  /*5d60*/  FFMA R13, R81, R90, R13 ;  /* 0x0000005a510d7223 */ /* 0x000fe2000000000d */
[----:B------:R-:W-:Y:S01]  /*5d70*/  F2FP.SATFINITE.E4M3.F32.PACK_AB_MERGE_C R157, R11, R10, RZ ;  /* 0x0000000a0b9d723e */ /* 0x000fe200048070ff */
[--C-:B------:R-:W-:Y:S01]  /*5d80*/  HADD2.F32 R125, -RZ, R126.reuse.H0_H0 ;  /* 0x2000007eff7d7230 */ /* 0x100fe20000004100 */
[----:B------:R-:W-:Y:S01]  /*5d90*/  F2FP.F16.E4M3.UNPACK_B R101, R96 ;  /* 0x00000060ff65723e */ /* 0x000fe200020006ff */
[----:B------:R-:W-:Y:S01]  /*5da0*/  HADD2.F32 R126, -RZ, R126.H1_H1 ;  /* 0x3000007eff7e7230 */ /* 0x000fe20000004100 */
[----:B------:R-:W-:Y:S01]  /*5db0*/  F2FP.SATFINITE.E4M3.F32.PACK_AB_MERGE_C R157, R9, R8, R157 ;  /* 0x00000008099d723e */ /* 0x000fe2000480709d */
[----:B------:R-:W-:Y:S02]  /*5dc0*/  HADD2.F32 R83, -RZ, R142.H0_H0 ;  /* 0x2000008eff537230 */ /* 0x000fe40000004100 */
[C---:B------:R-:W-:Y:S01]  /*5dd0*/  FMUL R14, R78.reuse, R14 ;  /* 0x0000000e4e0e7220 */ /* 0x040fe20000400000 */
[----:B------:R-:W-:Y:S02]  /*5de0*/  HADD2.F32 R92, -RZ, R92.H1_H1 ;  /* 0x3000005cff5c7230 */ /* 0x000fe40000004100 */
[C---:B------:R-:W-:Y:S01]  /*5df0*/  FMUL R15, R78.reuse, R15 ;  /* 0x0000000f4e0f7220 */ /* 0x040fe20000400000 */
[----:B------:R-:W-:Y:S01]  /*5e00*/  F2FP.F16.E4M3.UNPACK_B R100, R96.H1 ;  /* 0x00000060ff64723e */ /* 0x000fe200030006ff */
[--C-:B------:R-:W-:Y:S02]  /*5e10*/  HADD2.F32 R95, -RZ, R103.reuse.H0_H0 ;  /* 0x20000067ff5f7230 */ /* 0x100fe40000004100 */
[C---:B------:R-:W-:Y:S01]  /*5e20*/  FFMA R14, R81.reuse, R91, R14 ;  /* 0x0000005b510e7223 */ /* 0x040fe2000000000e */
[C---:B------:R-:W-:Y:S01]  /*5e30*/  FFMA R15, R81.reuse, R92, R15 ;  /* 0x0000005c510f7223 */ /* 0x040fe2000000000f */
[C---:B------:R-:W-:Y:S01]  /*5e40*/  FFMA R16, R81.reuse, R93, R16 ;  /* 0x0000005d51107223 */ /* 0x040fe20000000010 */
[----:B------:R-:W-:Y:S01]  /*5e50*/  FFMA R17, R81, R94, R17 ;  /* 0x0000005e51117223 */ /* 0x000fe20000000011 */
[-C--:B------:R-:W-:Y:S01]  /*5e60*/  F2FP.F16.E4M3.UNPACK_B R102, R97.reuse ;  /* 0x00000061ff66723e */ /* 0x080fe200020006ff */
[----:B------:R-:W-:Y:S01]  /*5e70*/  HADD2.F32 R96, -RZ, R103.H1_H1 ;  /* 0x30000067ff607230 */ /* 0x000fe20000004100 */
[----:B------:R-:W-:Y:S01]  /*5e80*/  F2FP.SATFINITE.E4M3.F32.PACK_AB_MERGE_C R158, R15, R14, RZ ;  /* 0x0000000e0f9e723e */ /* 0x000fe200048070ff */
[C---:B------:R-:W-:Y:S01]  /*5e90*/  FMUL R18, R78.reuse, R18 ;  /* 0x000000124e127220 */ /* 0x040fe20000400000 */
[----:B------:R-:W-:Y:S01]  /*5ea0*/  F2FP.F16.E4M3.UNPACK_B R104, R97.H1 ;  /* 0x00000061ff68723e */ /* 0x000fe200030006ff */
[--C-:B------:R-:W-:Y:S01]  /*5eb0*/  HADD2.F32 R97, -RZ, R101.reuse.H0_H0 ;  /* 0x20000065ff617230 */ /* 0x100fe20000004100 */
[----:B------:R-:W-:Y:S01]  /*5ec0*/  F2FP.SATFINITE.E4M3.F32.PACK_AB_MERGE_C R158, R13, R12, R158 ;  /* 0x0000000c0d9e723e */ /* 0x000fe2000480709e */
[C---:B------:R-:W-:Y:S01]  /*5ed0*/  FFMA R18, R81.reuse, R95, R18 ;  /* 0x0000005f51127223 */ /* 0x040fe20000000012 */
[----:B------:R-:W-:Y:S01]  /*5ee0*/  F2FP.F16.E4M3.UNPACK_B R110, R99 ;  /* 0x00000063ff6e723e */ /* 0x000fe200020006ff */
[C---:B------:R-:W-:Y:S01]  /*5ef0*/  FMUL R19, R78.reuse, R19 ;  /* 0x000000134e137220 */ /* 0x040fe20000400000 */
[----:B------:R-:W-:Y:S01]  /*5f00*/  F2FP.F16.E4M3.UNPACK_B R112, R99.H1 ;  /* 0x00000063ff70723e */ /* 0x000fe200030006ff */
[----:B------:R-:W-:Y:S01]  /*5f10*/  HADD2.F32 R99, -RZ, R101.H1_H1 ;  /* 0x30000065ff637230 */ /* 0x000fe20000004100 */
[-C--:B------:R-:W-:Y:S01]  /*5f20*/  F2FP.F16.E4M3.UNPACK_B R106, R98.reuse ;  /* 0x00000062ff6a723e */ /* 0x080fe200020006ff */
[----:B------:R-:W-:Y:S01]  /*5f30*/  HADD2.F32 R101, -RZ, R102.H0_H0 ;  /* 0x20000066ff657230 */ /* 0x000fe20000004100 */
[----:B------:R-:W-:Y:S01]  /*5f40*/  F2FP.F16.E4M3.UNPACK_B R108, R98.H1 ;  /* 0x00000062ff6c723e */ /* 0x000fe200030006ff */
[----:B------:R-:W-:Y:S02]  /*5f50*/  HADD2.F32 R98, -RZ, R100.H0_H0 ;  /* 0x20000064ff627230 */ /* 0x000fe40000004100 */
[C---:B------:R-:W-:Y:S01]  /*5f60*/  FFMA R19, R81.reuse, R96, R19 ;  /* 0x0000006051137223 */ /* 0x040fe20000000013 */
[C---:B------:R-:W-:Y:S01]  /*5f70*/  FFMA R0, R81.reuse, R97, R0 ;  /* 0x0000006151007223 */ /* 0x040fe20000000000 */
[----:B------:R-:W-:Y:S01]  /*5f80*/  FFMA R2, R81, R99, R2 ;  /* 0x0000006351027223 */ /* 0x000fe20000000002 */
[----:B------:R-:W-:Y:S02]  /*5f90*/  HADD2.F32 R102, -RZ, R102.H1_H1 ;  /* 0x30000066ff667230 */ /* 0x000fe40000004100 */
[C---:B------:R-:W-:Y:S01]  /*5fa0*/  FMUL R3, R78.reuse, R22 ;  /* 0x000000164e037220 */ /* 0x040fe20000400000 */
[----:B------:R-:W-:Y:S01]  /*5fb0*/  HADD2.F32 R100, -RZ, R100.H1_H1 ;  /* 0x30000064ff647230 */ /* 0x000fe20000004100 */
[----:B------:R-:W-:Y:S01]  /*5fc0*/  F2FP.SATFINITE.E4M3.F32.PACK_AB_MERGE_C R159, R19, R18, RZ ;  /* 0x00000012139f723e */ /* 0x000fe200048070ff */
[--C-:B------:R-:W-:Y:S02]  /*5fd0*/  HADD2.F32 R105, -RZ, R106.reuse.H0_H0 ;  /* 0x2000006aff697230 */ /* 0x100fe40000004100 */
[----:B------:R-:W-:Y:S01]  /*5fe0*/  FFMA R3, R81, R98, R3 ;  /* 0x0000006251037223 */ /* 0x000fe20000000003 */
[----:B------:R-:W-:Y:S01]  /*5ff0*/  HADD2.F32 R106, -RZ, R106.H1_H1 ;  /* 0x3000006aff6a7230 */ /* 0x000fe20000004100 */
[----:B------:R-:W-:Y:S01]  /*6000*/  F2FP.SATFINITE.E4M3.F32.PACK_AB_MERGE_C R159, R17, R16, R159 ;  /* 0x00000010119f723e */ /* 0x000fe2000480709f */
[----:B------:R-:W-:Y:S02]  /*6010*/  HADD2.F32 R109, -RZ, R110.H0_H0 ;  /* 0x2000006eff6d7230 */ /* 0x000fe40000004100 */
[C---:B------:R-:W-:Y:S01]  /*6020*/  FMUL R23, R78.reuse, R23 ;  /* 0x000000174e177220 */ /* 0x040fe20000400000 */
[--C-:B------:R-:W-:Y:S02]  /*6030*/  HADD2.F32 R103, -RZ, R104.reuse.H0_H0 ;  /* 0x20000068ff677230 */ /* 0x100fe40000004100 */
[C---:B------:R-:W-:Y:S01]  /*6040*/  FMUL R22, R78.reuse, R26 ;  /* 0x0000001a4e167220 */ /* 0x040fe20000400000 */
[----:B------:R-:W-:Y:S01]  /*6050*/  HADD2.F32 R104, -RZ, R104.H1_H1 ;  /* 0x30000068ff687230 */ /* 0x000fe20000004100 */
[----:B------:R1:W-:Y:S01]  /*6060*/  STS.128 [R168+UR43+0x2200], R156 ;  /* 0x0022009ca8007988 */ /* 0x0003e20008000c2b */
[C---:B------:R-:W-:Y:S01]  /*6070*/  FFMA R23, R81.reuse, R100, R23 ;  /* 0x0000006451177223 */ /* 0x040fe20000000017 */
[C---:B------:R-:W-:Y:S01]  /*6080*/  FFMA R20, R81.reuse, R101, R20 ;  /* 0x0000006551147223 */ /* 0x040fe20000000014 */
[C---:B------:R-:W-:Y:S01]  /*6090*/  FFMA R21, R81.reuse, R102, R21 ;  /* 0x0000006651157223 */ /* 0x040fe20000000015 */
[----:B------:R-:W-:Y:S01]  /*60a0*/  FFMA R22, R81, R103, R22 ;  /* 0x0000006751167223 */ /* 0x000fe20000000016 */
[----:B------:R-:W-:Y:S01]  /*60b0*/  HADD2.F32 R110, -RZ, R110.H1_H1 ;  /* 0x3000006eff6e7230 */ /* 0x000fe20000004100 */
[----:B------:R-:W-:Y:S01]  /*60c0*/  F2FP.SATFINITE.E4M3.F32.PACK_AB_MERGE_C R161, R23, R3, RZ ;  /* 0x0000000317a1723e */ /* 0x000fe200048070ff */
[C---:B------:R-:W-:Y:S01]  /*60d0*/  FMUL R27, R78.reuse, R27 ;  /* 0x0000001b4e1b7220 */ /* 0x040fe20000400000 */
[--C-:B------:R-:W-:Y:S02]  /*60e0*/  HADD2.F32 R107, -RZ, R108.reuse.H0_H0 ;  /* 0x2000006cff6b7230 */ /* 0x100fe40000004100 */
[----:B------:R-:W-:Y:S01]  /*60f0*/  FMUL R26, R78, R30 ;  /* 0x0000001e4e1a7220 */ /* 0x000fe20000400000 */
[----:B------:R-:W-:Y:S01]  /*6100*/  HADD2.F32 R108, -RZ, R108.H1_H1 ;  /* 0x3000006cff6c7230 */ /* 0x000fe20000004100 */
[----:B------:R-:W-:Y:S01]  /*6110*/  F2FP.SATFINITE.E4M3.F32.PACK_AB_MERGE_C R160, R2, R0, R161 ;  /* 0x0000000002a0723e */ /* 0x000fe200048070a1 */
[C---:B------:R-:W-:Y:S01]  /*6120*/  FFMA R27, R81.reuse, R104, R27 ;  /* 0x00000068511b7223 */ /* 0x040fe2000000001b */
[C---:B------:R-:W-:Y:S01]  /*6130*/  FFMA R24, R81.reuse, R105, R24 ;  /* 0x0000006951187223 */ /* 0x040fe20000000018 */
[C---:B------:R-:W-:Y:S01]  /*6140*/  FFMA R25, R81.reuse, R106, R25 ;  /* 0x0000006a51197223 */ /* 0x040fe20000000019 */
[----:B------:R-:W-:Y:S01]  /*6150*/  FFMA R26, R81, R107, R26 ;  /* 0x0000006b511a7223 */ /* 0x000fe2000000001a */
[C---:B------:R-:W-:Y:S01]  /*6160*/  FMUL R31, R78.reuse, R31 ;  /* 0x0000001f4e1f7220 */ /* 0x040fe20000400000 */
[--C-:B------:R-:W-:Y:S01]  /*6170*/  HADD2.F32 R111, -RZ, R112.reuse.H0_H0 ;  /* 0x20000070ff6f7230 */ /* 0x100fe20000004100 */
[----:B------:R-:W-:Y:S01]  /*6180*/  F2FP.SATFINITE.E4M3.F32.PACK_AB_MERGE_C R162, R27, R22, RZ ;  /* 0x000000161ba2723e */ /* 0x000fe200048070ff */
[----:B------:R-:W-:Y:S02]  /*6190*/  HADD2.F32 R112, -RZ, R112.H1_H1 ;  /* 0x30000070ff707230 */ /* 0x000fe40000004100 */
[C---:B------:R-:W-:Y:S01]  /*61a0*/  FFMA R31, R81.reuse, R108, R31 ;  /* 0x0000006c511f7223 */ /* 0x040fe2000000001f */
[----:B------:R-:W-:Y:S01]  /*61b0*/  FFMA R28, R81, R109, R28 ;  /* 0x0000006d511c7223 */ /* 0x000fe2000000001c */
[----:B------:R-:W-:Y:S01]  /*61c0*/  F2FP.SATFINITE.E4M3.F32.PACK_AB_MERGE_C R161, R21, R20, R162 ;  /* 0x0000001415a1723e */ /* 0x000fe200048070a2 */
[----:B------:R-:W-:Y:S01]  /*61d0*/  FFMA R29, R81, R110, R29 ;  /* 0x0000006e511d7223 */ /* 0x000fe2000000001d */
[C---:B------:R-:W-:Y:S01]  /*61e0*/  FMUL R30, R78.reuse, R34 ;  /* 0x000000224e1e7220 */ /* 0x040fe20000400000 */
[----:B------:R-:W-:Y:S01]  /*61f0*/  F2FP.SATFINITE.E4M3.F32.PACK_AB_MERGE_C R163, R31, R26, RZ ;  /* 0x0000001a1fa3723e */ /* 0x000fe200048070ff */
[C---:B------:R-:W-:Y:S01]  /*6200*/  FMUL R35, R78.reuse, R35 ;  /* 0x000000234e237220 */ /* 0x040fe20000400000 */
[--C-:B------:R-:W-:Y:S02]  /*6210*/  HADD2.F32 R115, -RZ, R116.reuse.H0_H0 ;  /* 0x20000074ff737230 */ /* 0x100fe40000004100 */
[----:B------:R-:W-:Y:S01]  /*6220*/  FFMA R30, R81, R111, R30 ;  /* 0x0000006f511e7223 */ /* 0x000fe2000000001e */
[----:B------:R-:W-:Y:S01]  /*6230*/  F2FP.SATFINITE.E4M3.F32.PACK_AB_MERGE_C R162, R25, R24, R163 ;  /* 0x0000001819a2723e */ /* 0x000fe200048070a3 */
[C---:B------:R-:W-:Y:S01]  /*6240*/  FFMA R35, R81.reuse, R112, R35 ;  /* 0x0000007051237223 */ /* 0x040fe20000000023 */
[C---:B------:R-:W-:Y:S01]  /*6250*/  FFMA R32, R81.reuse, R113, R32 ;  /* 0x0000007151207223 */ /* 0x040fe20000000020 */
[----:B------:R-:W-:Y:S01]  /*6260*/  FFMA R33, R81, R114, R33 ;  /* 0x0000007251217223 */ /* 0x000fe20000000021 */
[----:B------:R-:W-:Y:S02]  /*6270*/  HADD2.F32 R116, -RZ, R116.H1_H1 ;  /* 0x30000074ff747230 */ /* 0x000fe40000004100 */
        /* <DEDUP_REMOVED lines=9> */
[----:B------:R-:W-:Y:S01]  /*6310*/  HADD2.F32 R120, -RZ, R120.H1_H1 ;  /* 0x30000078ff787230 */ /* 0x000fe20000004100 */
[----:B------:R1:W-:Y:S01]  /*6320*/  STS.128 [R178+0x2010], R160 ;  /* 0x002010a0b2007388 */ /* 0x0003e20000000c00 */
[----:B------:R-:W-:Y:S01]  /*6330*/  F2FP.SATFINITE.E4M3.F32.PACK_AB_MERGE_C R184, R39, R34, RZ ;  /* 0x0000002227b8723e */ /* 0x000fe200048070ff */
[C---:B------:R-:W-:Y:S01]  /*6340*/  FMUL R38, R78.reuse, R42 ;  /* 0x0000002a4e267220 */ /* 0x040fe20000400000 */
[C---:B------:R-:W-:Y:S01]  /*6350*/  FMUL R43, R78.reuse, R43 ;  /* 0x0000002b4e2b7220 */ /* 0x040fe20000400000 */
[--C-:B------:R-:W-:Y:S01]  /*6360*/  HADD2.F32 R123, -RZ, R124.reuse.H0_H0 ;  /* 0x2000007cff7b7230 */ /* 0x100fe20000004100 */
[----:B------:R-:W-:Y:S01]  /*6370*/  F2FP.SATFINITE.E4M3.F32.PACK_AB_MERGE_C R184, R33, R32, R184 ;  /* 0x0000002021b8723e */ /* 0x000fe200048070b8 */
[C---:B------:R-:W-:Y:S01]  /*6380*/  FFMA R38, R81.reuse, R119, R38 ;  /* 0x0000007751267223 */ /* 0x040fe20000000026 */
        /* <DEDUP_REMOVED lines=12> */
[C---:B------:R-:W-:Y:S01]  /*6450*/  FFMA R45, R81.reuse, R126, R45 ;  /* 0x0000007e512d7223 */ /* 0x040fe2000000002d */
[----:B------:R-:W-:Y:S02]  /*6460*/  HADD2.F32 R128, -RZ, R128.H1_H1 ;  /* 0x30000080ff807230 */ /* 0x000fe40000004100 */
[C---:B------:R-:W-:Y:S01]  /*6470*/  FMUL R46, R78.reuse, R50 ;  /* 0x000000324e2e7220 */ /* 0x040fe20000400000 */
[C---:B------:R-:W-:Y:S01]  /*6480*/  FMUL R51, R78.reuse, R51 ;  /* 0x000000334e337220 */ /* 0x040fe20000400000 */
[--C-:B------:R-:W-:Y:S02]  /*6490*/  HADD2.F32 R131, -RZ, R132.reuse.H0_H0 ;  /* 0x20000084ff837230 */ /* 0x100fe40000004100 */
[C---:B------:R-:W-:Y:S01]  /*64a0*/  FMUL R50, R78.reuse, R54 ;  /* 0x000000364e327220 */ /* 0x040fe20000400000 */
[C---:B------:R-:W-:Y:S01]  /*64b0*/  FFMA R46, R81.reuse, R127, R46 ;  /* 0x0000007f512e7223 */ /* 0x040fe2000000002e */
[----:B------:R-:W-:Y:S02]  /*64c0*/  HADD2.F32 R132, -RZ, R132.H1_H1 ;  /* 0x30000084ff847230 */ /* 0x000fe40000004100 */
[C---:B------:R-:W-:Y:S01]  /*64d0*/  FFMA R51, R81.reuse, R128, R51 ;  /* 0x0000008051337223 */ /* 0x040fe20000000033 */
[C---:B------:R-:W-:Y:S01]  /*64e0*/  FMUL R55, R78.reuse, R55 ;  /* 0x000000374e377220 */ /* 0x040fe20000400000 */
[C---:B------:R-:W-:Y:S01]  /*64f0*/  FFMA R48, R81.reuse, R129, R48 ;  /* 0x0000008151307223 */ /* 0x040fe20000000030 */
[C---:B------:R-:W-:Y:S01]  /*6500*/  FFMA R49, R81.reuse, R130, R49 ;  /* 0x0000008251317223 */ /* 0x040fe20000000031 */
[--C-:B------:R-:W-:Y:S02]  /*6510*/  HADD2.F32 R135, -RZ, R136.reuse.H0_H0 ;  /* 0x20000088ff877230 */ /* 0x100fe40000004100 */
[C---:B------:R-:W-:Y:S01]  /*6520*/  FFMA R50, R81.reuse, R131, R50 ;  /* 0x0000008351327223 */ /* 0x040fe20000000032 */
[----:B------:R-:W-:Y:S02]  /*6530*/  HADD2.F32 R136, -RZ, R136.H1_H1 ;  /* 0x30000088ff887230 */ /* 0x000fe40000004100 */
[C---:B------:R-:W-:Y:S01]  /*6540*/  FMUL R54, R78.reuse, R58 ;  /* 0x0000003a4e367220 */ /* 0x040fe20000400000 */
        /* <DEDUP_REMOVED lines=16> */
[----:B------:R-:W-:Y:S01]  /*6650*/  FFMA R63, R81, R140, R63 ;  /* 0x0000008c513f7223 */ /* 0x000fe2000000003f */
[----:B------:R-:W-:Y:S01]  /*6660*/  FMUL R67, R78, R67 ;  /* 0x000000434e437220 */ /* 0x000fe20000400000 */
[----:B------:R-:W-:Y:S01]  /*6670*/  F2FP.SATFINITE.E4M3.F32.PACK_AB_MERGE_C R186, R47, R42, RZ ;  /* 0x0000002a2fba723e */ /* 0x000fe200048070ff */
[----:B------:R-:W-:Y:S01]  /*6680*/  FFMA R60, R81, R83, R60 ;  /* 0x00000053513c7223 */ /* 0x000fe2000000003c */
[----:B------:R-:W-:Y:S01]  /*6690*/  F2FP.SATFINITE.E4M3.F32.PACK_AB_MERGE_C R187, R51, R46, RZ ;  /* 0x0000002e33bb723e */ /* 0x000fe200048070ff */
[C---:B------:R-:W-:Y:S01]  /*66a0*/  FFMA R61, R81.reuse, R80, R61 ;  /* 0x00000050513d7223 */ /* 0x040fe2000000003d */
[C---:B------:R-:W-:Y:S01]  /*66b0*/  FFMA R62, R81.reuse, R85, R62 ;  /* 0x00000055513e7223 */ /* 0x040fe2000000003e */
[----:B------:R-:W-:Y:S01]  /*66c0*/  FFMA R67, R81, R82, R67 ;  /* 0x0000005251437223 */ /* 0x000fe20000000043 */
[----:B------:R-:W-:Y:S02]  /*66d0*/  F2FP.SATFINITE.E4M3.F32.PACK_AB_MERGE_C R186, R41, R40, R186 ;  /* 0x0000002829ba723e */ /* 0x000fe400048070ba */
[----:B------:R-:W-:Y:S02]  /*66e0*/  F2FP.SATFINITE.E4M3.F32.PACK_AB_MERGE_C R187, R45, R44, R187 ;  /* 0x0000002c2dbb723e */ /* 0x000fe400048070bb */
[----:B------:R-:W-:Y:S02]  /*66f0*/  F2FP.SATFINITE.E4M3.F32.PACK_AB_MERGE_C R188, R55, R50, RZ ;  /* 0x0000003237bc723e */ /* 0x000fe400048070ff */
[----:B------:R-:W-:Y:S01]  /*6700*/  F2FP.SATFINITE.E4M3.F32.PACK_AB_MERGE_C R189, R59, R54, RZ ;  /* 0x000000363bbd723e */ /* 0x000fe200048070ff */
[----:B------:R1:W-:Y:S01]  /*6710*/  STS.128 [R177+0x2020], R184 ;  /* 0x002020b8b1007388 */ /* 0x0003e20000000c00 */
[----:B------:R-:W-:Y:S02]  /*6720*/  F2FP.SATFINITE.E4M3.F32.PACK_AB_MERGE_C R190, R63, R58, RZ ;  /* 0x0000003a3fbe723e */ /* 0x000fe400048070ff */
[----:B------:R-:W-:Y:S02]  /*6730*/  F2FP.SATFINITE.E4M3.F32.PACK_AB_MERGE_C R182, R67, R62, RZ ;  /* 0x0000003e43b6723e */ /* 0x000fe400048070ff */
[----:B------:R-:W-:Y:S02]  /*6740*/  F2FP.SATFINITE.E4M3.F32.PACK_AB_MERGE_C R188, R49, R48, R188 ;  /* 0x0000003031bc723e */ /* 0x000fe400048070bc */
[----:B------:R-:W-:Y:S02]  /*6750*/  F2FP.SATFINITE.E4M3.F32.PACK_AB_MERGE_C R189, R53, R52, R189 ;  /* 0x0000003435bd723e */ /* 0x000fe400048070bd */
[----:B------:R-:W-:Y:S02]  /*6760*/  F2FP.SATFINITE.E4M3.F32.PACK_AB_MERGE_C R190, R57, R56, R190 ;  /* 0x0000003839be723e */ /* 0x000fe400048070be */
[----:B------:R-:W-:Y:S02]  /*6770*/  F2FP.SATFINITE.E4M3.F32.PACK_AB_MERGE_C R191, R61, R60, R182 ;  /* 0x0000003c3dbf723e */ /* 0x000fe400048070b6 */
[----:B------:R-:W-:Y:S03]  /*6780*/  IADD3 R76, PT, PT, R76, 0x1, RZ ;  /* 0x000000014c4c7810 */ /* 0x000fe60007ffe0ff */
[----:B------:R1:W-:Y:S01]  /*6790*/  STS.128 [R176+0x2030], R188 ;  /* 0x002030bcb0007388 */ /* 0x0003e20000000c00 */
[----:B------:R-:W-:Y:S01]  /*67a0*/  @!PT LDS RZ, [RZ] ;  /* 0x00000000fffff984 */ /* 0x000fe20000000800 */
[----:B------:R-:W-:Y:S01]  /*67b0*/  @!PT LDS RZ, [RZ] ;  /* 0x00000000fffff984 */ /* 0x000fe20000000800 */
[----:B------:R-:W-:Y:S01]  /*67c0*/  @!PT LDS RZ, [RZ] ;  /* 0x00000000fffff984 */ /* 0x000fe20000000800 */
[----:B------:R-:W-:Y:S01]  /*67d0*/  @!PT LDS RZ, [RZ] ;  /* 0x00000000fffff984 */ /* 0x000fe20000000800 */
[----:B------:R3:W-:Y:S07]  /*67e0*/  MEMBAR.ALL.CTA ;  /* 0x0000000000007992 */ /* 0x0007ee0000008000 */
[----:B---3--:R-:W3:Y:S02]  /*67f0*/  FENCE.VIEW.ASYNC.S ;  /* 0x00000000000073c6 */ /* 0x008ee40000000000 */
[----:B---3--:R-:W-:Y:S06]  /*6800*/  BAR.SYNC.DEFER_BLOCKING 0x1, 0x80 ;  /* 0x0042000000007b1d */ /* 0x008fec0000010000 */
[----:B------:R-:W-:Y:S05]  /*6810*/  @P0 BRA `(.L_x_94) ;  /* 0x0000000000340947 */ /* 0x000fea0003800000 */
[----:B------:R-:W-:Y:S01]  /*6820*/  UIADD3 UR12, UPT, UPT, UR43, 0x2200, URZ ;  /* 0x000022002b0c7890 */ /* 0x000fe2000fffe0ff */
[----:B------:R-:W-:Y:S01]  /*6830*/  R2UR UR9, R155 ;  /* 0x000000009b0972ca */ /* 0x000fe200000e0000 */
[----:B------:R-:W-:Y:S01]  /*6840*/  UIADD3 UR10, UP0, UPT, UR46, 0x680, URZ ;  /* 0x000006802e0a7890 */ /* 0x000fe2000ff1e0ff */
[----:B------:R-:W-:Y:S01]  /*6850*/  R2UR UR8, R165 ;  /* 0x00000000a50872ca */ /* 0x000fe200000e0000 */
[----:B------:R-:W-:Y:S02]  /*6860*/  UMOV UR7, UR36 ;  /* 0x0000002400077c82 */ /* 0x000fe40008000000 */
[----:B------:R-:W-:Y:S01]  /*6870*/  IMAD.U32 R179, RZ, RZ, UR12 ;  /* 0x0000000cffb37e24 */ /* 0x000fe2000f8e00ff */
[----:B------:R-:W-:Y:S04]  /*6880*/  UIADD3.X UR11, UPT, UPT, URZ, UR47, URZ, UP0, !UPT ;  /* 0x0000002fff0b7290 */ /* 0x000fe800087fe4ff */
[----:B------:R-:W-:Y:S03]  /*6890*/  R2UR UR4, R179 ;  /* 0x00000000b30472ca */ /* 0x000fe600000e0000 */
[----:B------:R-:W-:Y:S02]  /*68a0*/  USHF.L.U32 UR5, UR9, 0x6, URZ ;  /* 0x0000000609057899 */ /* 0x000fe400080006ff */
[----:B------:R-:W-:Y:S09]  /*68b0*/  USHF.L.U32 UR6, UR8, 0x7, URZ ;  /* 0x0000000708067899 */ /* 0x000ff200080006ff */
[----:B------:R3:W-:Y:S01]  /*68c0*/  UTMASTG.3D [UR4], [UR10] ;  /* 0x000000040a0073b5 */ /* 0x0007e20008010000 */
[----:B------:R0:W-:Y:S01]  /*68d0*/  UTMACMDFLUSH ;  /* 0x00000000000079b7 */ /* 0x0001e20000000000 */
[----:B---3--:R-:W-:Y:S04]  /*68e0*/  DEPBAR.LE SB0, 0x0 ;  /* 0x000080000000791a */ /* 0x008fe80000000000 */
.L_x_94:
[----:B------:R-:W-:Y:S05]  /*68f0*/  BSYNC.RECONVERGENT B0 ;  /* 0x0000000000007941 */ /* 0x000fea0003800200 */
.L_x_93:
[----:B------:R-:W-:Y:S01]  /*6900*/  BAR.SYNC.DEFER_BLOCKING 0x1, 0x80 ;  /* 0x0042000000007b1d */ /* 0x000fe20000010000 */
[----:B------:R-:W-:Y:S01]  /*6910*/  ISETP.NE.AND P2, PT, R180, RZ, PT ;  /* 0x000000ffb400720c */ /* 0x000fe20003f45270 */
[----:B------:R-:W-:Y:S01]  /*6920*/  IMAD.IADD R155, R75, 0x1, R143 ;  /* 0x000000014b9b7824 */ /* 0x000fe200078e028f */
[----:B------:R-:W-:Y:S01]  /*6930*/  ISETP.NE.AND P0, PT, R181, 0x2, PT ;  /* 0x00000002b500780c */ /* 0x000fe20003f05270 */
[----:B------:R-:W-:Y:S01]  /*6940*/  IMAD.IADD R165, R77, 0x1, R154 ;  /* 0x000000014da57824 */ /* 0x000fe200078e029a */
[----:B------:R-:W-:Y:S02]  /*6950*/  ISETP.NE.AND P1, PT, R76, 0x4, PT ;  /* 0x000000044c00780c */ /* 0x000fe40003f25270 */
[----:B------:R-:W-:Y:S02]  /*6960*/  SEL R3, RZ, 0x1, P0 ;  /* 0x00000001ff037807 */ /* 0x000fe40000000000 */
[----:B------:R-:W-:Y:S02]  /*6970*/  SEL R0, RZ, 0x1, P1 ;  /* 0x00000001ff007807 */ /* 0x000fe40000800000 */
[----:B------:R-:W-:Y:S02]  /*6980*/  LOP3.LUT R174, R174, R3, RZ, 0x3c, !PT ;  /* 0x00000003aeae7212 */ /* 0x000fe400078e3cff */
[----:B------:R-:W-:Y:S02]  /*6990*/  LOP3.LUT R175, R175, R0, RZ, 0x3c, !PT ;  /* 0x00000000afaf7212 */ /* 0x000fe400078e3cff */
[----:B------:R-:W-:Y:S02]  /*69a0*/  @P2 R2UR UR36, R171 ;  /* 0x00000000ab2422ca */ /* 0x000fe400000e0000 */
[----:B------:R-:W-:Y:S02]  /*69b0*/  SEL R181, R181, RZ, P0 ;  /* 0x000000ffb5b57207 */ /* 0x000fe40000000000 */
[----:B------:R-:W-:Y:S01]  /*69c0*/  SEL R76, R76, RZ, P1 ;  /* 0x000000ff4c4c7207 */ /* 0x000fe20000800000 */
[----:B------:R-:W-:Y:S10]  /*69d0*/  @P2 BRA `(.L_x_95) ;  /* 0xffffffdc00702947 */ /* 0x000ff4000383ffff */
[----:B------:R-:W-:Y:S05]  /*69e0*/  EXIT ;  /* 0x000000000000794d */ /* 0x000fea0003800000 */
.L_x_19:
[----:B--2---:R2:W1:Y:S02]  /*69f0*/  SYNCS.PHASECHK.TRANS64.TRYWAIT P0, [R3+URZ+0xe0], R2 ;  /* 0x0000e002030075a7 */ /* 0x00446400080011ff */
[----:B-1----:R-:W-:Y:S05]  /*6a00*/  @!P0 NANOSLEEP.SYNCS 0x989680 ;  /* 0x009896800000895d */ /* 0x002fea0003900000 */
[----:B------:R-:W1:Y:S02]  /*6a10*/  @!P0 SYNCS.PHASECHK.TRANS64 P0, [R3+URZ+0xe0], R2 ;  /* 0x0000e002030085a7 */ /* 0x000e6400080010ff */
[----:B-1----:R-:W-:Y:S05]  /*6a20*/  @!P0 BRA `(.L_x_19) ;  /* 0xfffffffc00f08947 */ /* 0x002fea000383ffff */
[----:B------:R-:W-:Y:S05]  /*6a30*/  BRA `(.L_x_96) ;  /* 0xffffffa800d87947 */ /* 0x000fea000383ffff */
.L_x_22:
[----:B-1----:R-:W-:-:S07]  /*6a40*/  MOV R2, UR33 ;  /* 0x0000002100027c02 */ /* 0x002fce0008000f00 */
.L_x_97:
[----:B-1----:R1:W2:Y:S02]  /*6a50*/  SYNCS.PHASECHK.TRANS64.TRYWAIT P0, [R2+URZ+0x28], R5 ;  /* 0x00002805020075a7 */ /* 0x0022a400080011ff */
[----:B--2---:R-:W-:Y:S05]  /*6a60*/  @!P0 NANOSLEEP.SYNCS 0x989680 ;  /* 0x009896800000895d */ /* 0x004fea0003900000 */
[----:B------:R-:W2:Y:S02]  /*6a70*/  @!P0 SYNCS.PHASECHK.TRANS64 P0, [R2+URZ+0x28], R5 ;  /* 0x00002805020085a7 */ /* 0x000ea400080010ff */
[----:B--2---:R-:W-:Y:S05]  /*6a80*/  @!P0 BRA `(.L_x_97) ;  /* 0xfffffffc00f08947 */ /* 0x004fea000383ffff */
[----:B------:R-:W-:Y:S05]  /*6a90*/  BRA `(.L_x_21) ;  /* 0xffffffac00287947 */ /* 0x000fea000383ffff */
.L_x_28:
[----:B-1----:R-:W-:-:S07]  /*6aa0*/  MOV R2, UR17 ;  /* 0x0000001100027c02 */ /* 0x002fce0008000f00 */
.L_x_98:
[----:B-1----:R1:W2:Y:S02]  /*6ab0*/  SYNCS.PHASECHK.TRANS64.TRYWAIT P0, [R2+URZ+0x28], R5 ;  /* 0x00002805020075a7 */ /* 0x0022a400080011ff */
[----:B--2---:R-:W-:Y:S05]  /*6ac0*/  @!P0 NANOSLEEP.SYNCS 0x989680 ;  /* 0x009896800000895d */ /* 0x004fea0003900000 */
[----:B------:R-:W2:Y:S02]  /*6ad0*/  @!P0 SYNCS.PHASECHK.TRANS64 P0, [R2+URZ+0x28], R5 ;  /* 0x00002805020085a7 */ /* 0x000ea400080010ff */
[----:B--2---:R-:W-:Y:S05]  /*6ae0*/  @!P0 BRA `(.L_x_98) ;  /* 0xfffffffc00f08947 */ /* 0x004fea000383ffff */
[----:B------:R-:W-:Y:S05]  /*6af0*/  BRA `(.L_x_27) ;  /* 0xffffffac00d07947 */ /* 0x000fea000383ffff */
.L_x_32:
[----:B-1----:R1:W2:Y:S02]  /*6b00*/  SYNCS.PHASECHK.TRANS64.TRYWAIT P0, [R2+URZ+0x70], R3 ;  /* 0x00007003020075a7 */ /* 0x0022a400080011ff */
[----:B--2---:R-:W-:Y:S05]  /*6b10*/  @!P0 NANOSLEEP.SYNCS 0x989680 ;  /* 0x009896800000895d */ /* 0x004fea0003900000 */
[----:B------:R-:W2:Y:S02]  /*6b20*/  @!P0 SYNCS.PHASECHK.TRANS64 P0, [R2+URZ+0x70], R3 ;  /* 0x00007003020085a7 */ /* 0x000ea400080010ff */
[----:B--2---:R-:W-:Y:S05]  /*6b30*/  @!P0 BRA `(.L_x_32) ;  /* 0xfffffffc00f08947 */ /* 0x004fea000383ffff */
[----:B------:R-:W-:Y:S05]  /*6b40*/  BRA `(.L_x_99) ;  /* 0xffffffb000607947 */ /* 0x000fea000383ffff */
.L_x_36:
[----:B----4-:R-:W-:-:S07]  /*6b50*/  MOV R0, UR5 ;  /* 0x0000000500007c02 */ /* 0x010fce0008000f00 */
.L_x_100:
[----:B-1----:R1:W2:Y:S02]  /*6b60*/  SYNCS.PHASECHK.TRANS64.TRYWAIT P0, [R0+URZ], R3 ;  /* 0x00000003000075a7 */ /* 0x0022a400080011ff */
[----:B--2---:R-:W-:Y:S05]  /*6b70*/  @!P0 NANOSLEEP.SYNCS 0x989680 ;  /* 0x009896800000895d */ /* 0x004fea0003900000 */
[----:B------:R-:W2:Y:S02]  /*6b80*/  @!P0 SYNCS.PHASECHK.TRANS64 P0, [R0+URZ], R3 ;  /* 0x00000003000085a7 */ /* 0x000ea400080010ff */
[----:B--2---:R-:W-:Y:S05]  /*6b90*/  @!P0 BRA `(.L_x_100) ;  /* 0xfffffffc00f08947 */ /* 0x004fea000383ffff */
[----:B------:R-:W-:Y:S05]  /*6ba0*/  BRA `(.L_x_101) ;  /* 0xffffffb400d07947 */ /* 0x000fea000383ffff */
.L_x_37:
[----:B----4-:R-:W-:-:S07]  /*6bb0*/  MOV R0, UR5 ;  /* 0x0000000500007c02 */ /* 0x010fce0008000f00 */
.L_x_102:
[----:B-1----:R1:W2:Y:S02]  /*6bc0*/  SYNCS.PHASECHK.TRANS64.TRYWAIT P0, [R0+URZ], R3 ;  /* 0x00000003000075a7 */ /* 0x0022a400080011ff */
[----:B--2---:R-:W-:Y:S05]  /*6bd0*/  @!P0 NANOSLEEP.SYNCS 0x989680 ;  /* 0x009896800000895d */ /* 0x004fea0003900000 */
[----:B------:R-:W2:Y:S02]  /*6be0*/  @!P0 SYNCS.PHASECHK.TRANS64 P0, [R0+URZ], R3 ;  /* 0x00000003000085a7 */ /* 0x000ea400080010ff */
[----:B--2---:R-:W-:Y:S05]  /*6bf0*/  @!P0 BRA `(.L_x_102) ;  /* 0xfffffffc00f08947 */ /* 0x004fea000383ffff */
[----:B------:R-:W-:Y:S05]  /*6c00*/  BRA `(.L_x_103) ;  /* 0xffffffb400dc7947 */ /* 0x000fea000383ffff */
.L_x_38:
[----:B----4-:R-:W-:-:S07]  /*6c10*/  MOV R0, UR5 ;  /* 0x0000000500007c02 */ /* 0x010fce0008000f00 */
.L_x_104:
[----:B-1----:R1:W2:Y:S02]  /*6c20*/  SYNCS.PHASECHK.TRANS64.TRYWAIT P0, [R0+URZ], R3 ;  /* 0x00000003000075a7 */ /* 0x0022a400080011ff */
[----:B--2---:R-:W-:Y:S05]  /*6c30*/  @!P0 NANOSLEEP.SYNCS 0x989680 ;  /* 0x009896800000895d */ /* 0x004fea0003900000 */
[----:B------:R-:W2:Y:S02]  /*6c40*/  @!P0 SYNCS.PHASECHK.TRANS64 P0, [R0+URZ], R3 ;  /* 0x00000003000085a7 */ /* 0x000ea400080010ff */
[----:B--2---:R-:W-:Y:S05]  /*6c50*/  @!P0 BRA `(.L_x_104) ;  /* 0xfffffffc00f08947 */ /* 0x004fea000383ffff */
[----:B------:R-:W-:Y:S05]  /*6c60*/  BRA `(.L_x_105) ;  /* 0xffffffb400e87947 */ /* 0x000fea000383ffff */
.L_x_39:
[----:B----4-:R-:W-:-:S07]  /*6c70*/  MOV R0, UR5 ;  /* 0x0000000500007c02 */ /* 0x010fce0008000f00 */
.L_x_106:
[----:B-1----:R1:W2:Y:S02]  /*6c80*/  SYNCS.PHASECHK.TRANS64.TRYWAIT P0, [R0+URZ], R3 ;  /* 0x00000003000075a7 */ /* 0x0022a400080011ff */
[----:B--2---:R-:W-:Y:S05]  /*6c90*/  @!P0 NANOSLEEP.SYNCS 0x989680 ;  /* 0x009896800000895d */ /* 0x004fea0003900000 */
[----:B------:R-:W2:Y:S02]  /*6ca0*/  @!P0 SYNCS.PHASECHK.TRANS64 P0, [R0+URZ], R3 ;  /* 0x00000003000085a7 */ /* 0x000ea400080010ff */
[----:B--2---:R-:W-:Y:S05]  /*6cb0*/  @!P0 BRA `(.L_x_106) ;  /* 0xfffffffc00f08947 */ /* 0x004fea000383ffff */
[----:B------:R-:W-:Y:S05]  /*6cc0*/  BRA `(.L_x_107) ;  /* 0xffffffb400f47947 */ /* 0x000fea000383ffff */
.L_x_42:
[----:B-1----:R1:W2:Y:S02]  /*6cd0*/  SYNCS.PHASECHK.TRANS64.TRYWAIT P0, [R0+URZ+0xd0], R5 ;  /* 0x0000d005000075a7 */ /* 0x0022a400080011ff */
[----:B--2---:R-:W-:Y:S05]  /*6ce0*/  @!P0 NANOSLEEP.SYNCS 0x989680 ;  /* 0x009896800000895d */ /* 0x004fea0003900000 */
[----:B------:R-:W2:Y:S02]  /*6cf0*/  @!P0 SYNCS.PHASECHK.TRANS64 P0, [R0+URZ+0xd0], R5 ;  /* 0x0000d005000085a7 */ /* 0x000ea400080010ff */
[----:B--2---:R-:W-:Y:S05]  /*6d00*/  @!P0 BRA `(.L_x_42) ;  /* 0xfffffffc00f08947 */ /* 0x004fea000383ffff */
[----:B------:R-:W-:Y:S05]  /*6d10*/  BRA `(.L_x_108) ;  /* 0xffffffb800507947 */ /* 0x000fea000383ffff */
.L_x_43:
[----:B------:R-:W-:-:S07]  /*6d20*/  MOV R0, UR5 ;  /* 0x0000000500007c02 */ /* 0x000fce0008000f00 */
.L_x_109:
[----:B-1----:R1:W2:Y:S02]  /*6d30*/  SYNCS.PHASECHK.TRANS64.TRYWAIT P0, [R0+URZ+0x80], R5 ;  /* 0x00008005000075a7 */ /* 0x0022a400080011ff */
[----:B--2---:R-:W-:Y:S05]  /*6d40*/  @!P0 NANOSLEEP.SYNCS 0x989680 ;  /* 0x009896800000895d */ /* 0x004fea0003900000 */
[----:B------:R-:W2:Y:S02]  /*6d50*/  @!P0 SYNCS.PHASECHK.TRANS64 P0, [R0+URZ+0x80], R5 ;  /* 0x00008005000085a7 */ /* 0x000ea400080010ff */
[----:B--2---:R-:W-:Y:S05]  /*6d60*/  @!P0 BRA `(.L_x_109) ;  /* 0xfffffffc00f08947 */ /* 0x004fea000383ffff */
[----:B------:R-:W-:Y:S05]  /*6d70*/  BRA `(.L_x_110) ;  /* 0xffffffb800607947 */ /* 0x000fea000383ffff */
.L_x_44:
[----:B-1----:R1:W2:Y:S02]  /*6d80*/  SYNCS.PHASECHK.TRANS64.TRYWAIT P1, [R0+URZ+0x70], R5 ;  /* 0x00007005000075a7 */ /* 0x0022a400080211ff */
[----:B--2---:R-:W-:Y:S05]  /*6d90*/  @!P1 NANOSLEEP.SYNCS 0x989680 ;  /* 0x009896800000995d */ /* 0x004fea0003900000 */
[----:B------:R-:W2:Y:S02]  /*6da0*/  @!P1 SYNCS.PHASECHK.TRANS64 P1, [R0+URZ+0x70], R5 ;  /* 0x00007005000095a7 */ /* 0x000ea400080210ff */
[----:B--2---:R-:W-:Y:S05]  /*6db0*/  @!P1 BRA `(.L_x_44) ;  /* 0xfffffffc00f09947 */ /* 0x004fea000383ffff */
[----:B------:R-:W-:Y:S05]  /*6dc0*/  BRA `(.L_x_111) ;  /* 0xffffffb800907947 */ /* 0x000fea000383ffff */
.L_x_47:
[----:B------:R-:W-:-:S07]  /*6dd0*/  MOV R0, UR5 ;  /* 0x0000000500007c02 */ /* 0x000fce0008000f00 */
.L_x_112:
[----:B-1----:R1:W2:Y:S02]  /*6de0*/  SYNCS.PHASECHK.TRANS64.TRYWAIT P0, [R0+URZ+0x80], R3 ;  /* 0x00008003000075a7 */ /* 0x0022a400080011ff */
[----:B--2---:R-:W-:Y:S05]  /*6df0*/  @!P0 NANOSLEEP.SYNCS 0x989680 ;  /* 0x009896800000895d */ /* 0x004fea0003900000 */
[----:B------:R-:W2:Y:S02]  /*6e00*/  @!P0 SYNCS.PHASECHK.TRANS64 P0, [R0+URZ+0x80], R3 ;  /* 0x00008003000085a7 */ /* 0x000ea400080010ff */
[----:B--2---:R-:W-:Y:S05]  /*6e10*/  @!P0 BRA `(.L_x_112) ;  /* 0xfffffffc00f08947 */ /* 0x004fea000383ffff */
[----:B------:R-:W-:Y:S05]  /*6e20*/  BRA `(.L_x_46) ;  /* 0xffffffb800e47947 */ /* 0x000fea000383ffff */
.L_x_54:
[----:B-1----:R1:W2:Y:S02]  /*6e30*/  SYNCS.PHASECHK.TRANS64.TRYWAIT P1, [R0+URZ+0x70], R5 ;  /* 0x00007005000075a7 */ /* 0x0022a400080211ff */
[----:B--2---:R-:W-:Y:S05]  /*6e40*/  @!P1 NANOSLEEP.SYNCS 0x989680 ;  /* 0x009896800000995d */ /* 0x004fea0003900000 */
[----:B------:R-:W2:Y:S02]  /*6e50*/  @!P1 SYNCS.PHASECHK.TRANS64 P1, [R0+URZ+0x70], R5 ;  /* 0x00007005000095a7 */ /* 0x000ea400080210ff */
[----:B--2---:R-:W-:Y:S05]  /*6e60*/  @!P1 BRA `(.L_x_54) ;  /* 0xfffffffc00f09947 */ /* 0x004fea000383ffff */
[----:B------:R-:W-:Y:S05]  /*6e70*/  BRA `(.L_x_113) ;  /* 0xffffffc000547947 */ /* 0x000fea000383ffff */
.L_x_55:
[----:B------:R-:W-:-:S07]  /*6e80*/  MOV R3, UR7 ;  /* 0x0000000700037c02 */ /* 0x000fce0008000f00 */
.L_x_114:
[----:B-1----:R1:W2:Y:S02]  /*6e90*/  SYNCS.PHASECHK.TRANS64.TRYWAIT P0, [R3+URZ+0xb0], R0 ;  /* 0x0000b000030075a7 */ /* 0x0022a400080011ff */
[----:B--2---:R-:W-:Y:S05]  /*6ea0*/  @!P0 NANOSLEEP.SYNCS 0x989680 ;  /* 0x009896800000895d */ /* 0x004fea0003900000 */
[----:B------:R-:W2:Y:S02]  /*6eb0*/  @!P0 SYNCS.PHASECHK.TRANS64 P0, [R3+URZ+0xb0], R0 ;  /* 0x0000b000030085a7 */ /* 0x000ea400080010ff */
[----:B--2---:R-:W-:Y:S05]  /*6ec0*/  @!P0 BRA `(.L_x_114) ;  /* 0xfffffffc00f08947 */ /* 0x004fea000383ffff */
[----:B------:R-:W-:Y:S05]  /*6ed0*/  BRA `(.L_x_115) ;  /* 0xffffffc0008c7947 */ /* 0x000fea000383ffff */
.L_x_58:
[----:B------:R-:W-:Y:S07]  /*6ee0*/  MOV R0, UR6 ;  /* 0x0000000600007c02 */ /* 0x000fee0008000f00 */
.L_x_116:
[----:B-1----:R1:W2:Y:S02]  /*6ef0*/  SYNCS.PHASECHK.TRANS64.TRYWAIT P0, [R0+URZ], R3 ;  /* 0x00000003000075a7 */ /* 0x0022a400080011ff */
[----:B--2---:R-:W-:Y:S05]  /*6f00*/  @!P0 NANOSLEEP.SYNCS 0x989680 ;  /* 0x009896800000895d */ /* 0x004fea0003900000 */
[----:B------:R-:W2:Y:S02]  /*6f10*/  @!P0 SYNCS.PHASECHK.TRANS64 P0, [R0+URZ], R3 ;  /* 0x00000003000085a7 */ /* 0x000ea400080010ff */
[----:B--2---:R-:W-:Y:S05]  /*6f20*/  @!P0 BRA `(.L_x_116) ;  /* 0xfffffffc00f08947 */ /* 0x004fea000383ffff */
[----:B------:R-:W-:Y:S05]  /*6f30*/  BRA `(.L_x_57) ;  /* 0xffffffc000a87947 */ /* 0x000fea000383ffff */
.L_x_61:
[----:B------:R-:W-:-:S07]  /*6f40*/  MOV R0, UR6 ;  /* 0x0000000600007c02 */ /* 0x000fce0008000f00 */
.L_x_117:
[----:B--2---:R2:W4:Y:S02]  /*6f50*/  SYNCS.PHASECHK.TRANS64.TRYWAIT P0, [R0+URZ], R3 ;  /* 0x00000003000075a7 */ /* 0x00452400080011ff */
[----:B----4-:R-:W-:Y:S05]  /*6f60*/  @!P0 NANOSLEEP.SYNCS 0x989680 ;  /* 0x009896800000895d */ /* 0x010fea0003900000 */
[----:B------:R-:W4:Y:S02]  /*6f70*/  @!P0 SYNCS.PHASECHK.TRANS64 P0, [R0+URZ], R3 ;  /* 0x00000003000085a7 */ /* 0x000f2400080010ff */
[----:B----4-:R-:W-:Y:S05]  /*6f80*/  @!P0 BRA `(.L_x_117) ;  /* 0xfffffffc00f08947 */ /* 0x010fea000383ffff */
[----:B------:R-:W-:Y:S05]  /*6f90*/  BRA `(.L_x_118) ;  /* 0xffffffc400847947 */ /* 0x000fea000383ffff */
.L_x_62:
[----:B------:R-:W-:-:S07]  /*6fa0*/  MOV R0, UR6 ;  /* 0x0000000600007c02 */ /* 0x000fce0008000f00 */
.L_x_119:
[----:B-1----:R1:W2:Y:S02]  /*6fb0*/  SYNCS.PHASECHK.TRANS64.TRYWAIT P0, [R0+URZ], R3 ;  /* 0x00000003000075a7 */ /* 0x0022a400080011ff */
[----:B--2---:R-:W-:Y:S05]  /*6fc0*/  @!P0 NANOSLEEP.SYNCS 0x989680 ;  /* 0x009896800000895d */ /* 0x004fea0003900000 */
[----:B------:R-:W2:Y:S02]  /*6fd0*/  @!P0 SYNCS.PHASECHK.TRANS64 P0, [R0+URZ], R3 ;  /* 0x00000003000085a7 */ /* 0x000ea400080010ff */
[----:B--2---:R-:W-:Y:S05]  /*6fe0*/  @!P0 BRA `(.L_x_119) ;  /* 0xfffffffc00f08947 */ /* 0x004fea000383ffff */
[----:B------:R-:W-:Y:S05]  /*6ff0*/  BRA `(.L_x_120) ;  /* 0xffffffc400907947 */ /* 0x000fea000383ffff */
.L_x_63:
[----:B------:R-:W-:-:S07]  /*7000*/  MOV R0, UR6 ;  /* 0x0000000600007c02 */ /* 0x000fce0008000f00 */
.L_x_121:
[----:B-1----:R1:W2:Y:S02]  /*7010*/  SYNCS.PHASECHK.TRANS64.TRYWAIT P0, [R0+URZ], R3 ;  /* 0x00000003000075a7 */ /* 0x0022a400080011ff */
[----:B--2---:R-:W-:Y:S05]  /*7020*/  @!P0 NANOSLEEP.SYNCS 0x989680 ;  /* 0x009896800000895d */ /* 0x004fea0003900000 */
[----:B------:R-:W2:Y:S02]  /*7030*/  @!P0 SYNCS.PHASECHK.TRANS64 P0, [R0+URZ], R3 ;  /* 0x00000003000085a7 */ /* 0x000ea400080010ff */
[----:B--2---:R-:W-:Y:S05]  /*7040*/  @!P0 BRA `(.L_x_121) ;  /* 0xfffffffc00f08947 */ /* 0x004fea000383ffff */
[----:B------:R-:W-:Y:S05]  /*7050*/  BRA `(.L_x_122) ;  /* 0xffffffc4009c7947 */ /* 0x000fea000383ffff */
.L_x_64:
[----:B------:R-:W-:-:S07]  /*7060*/  MOV R0, UR7 ;  /* 0x0000000700007c02 */ /* 0x000fce0008000f00 */
.L_x_123:
[----:B-1----:R1:W2:Y:S02]  /*7070*/  SYNCS.PHASECHK.TRANS64.TRYWAIT P0, [R0+URZ], R3 ;  /* 0x00000003000075a7 */ /* 0x0022a400080011ff */
[----:B--2---:R-:W-:Y:S05]  /*7080*/  @!P0 NANOSLEEP.SYNCS 0x989680 ;  /* 0x009896800000895d */ /* 0x004fea0003900000 */
[----:B------:R-:W2:Y:S02]  /*7090*/  @!P0 SYNCS.PHASECHK.TRANS64 P0, [R0+URZ], R3 ;  /* 0x00000003000085a7 */ /* 0x000ea400080010ff */
[----:B--2---:R-:W-:Y:S05]  /*70a0*/  @!P0 BRA `(.L_x_123) ;  /* 0xfffffffc00f08947 */ /* 0x004fea000383ffff */
[----:B------:R-:W-:Y:S05]  /*70b0*/  BRA `(.L_x_124) ;  /* 0xffffffc400a87947 */ /* 0x000fea000383ffff */
.L_x_69:
[----:B---3--:R3:W1:Y:S02]  /*70c0*/  SYNCS.PHASECHK.TRANS64.TRYWAIT P0, [R0+URZ+0x70], R3 ;  /* 0x00007003000075a7 */ /* 0x00866400080011ff */
[----:B-1----:R-:W-:Y:S05]  /*70d0*/  @!P0 NANOSLEEP.SYNCS 0x989680 ;  /* 0x009896800000895d */ /* 0x002fea0003900000 */
[----:B------:R-:W1:Y:S02]  /*70e0*/  @!P0 SYNCS.PHASECHK.TRANS64 P0, [R0+URZ+0x70], R3 ;  /* 0x00007003000085a7 */ /* 0x000e6400080010ff */
[----:B-1----:R-:W-:Y:S05]  /*70f0*/  @!P0 BRA `(.L_x_69) ;  /* 0xfffffffc00f08947 */ /* 0x002fea000383ffff */
[----:B------:R-:W-:Y:S05]  /*7100*/  BRA `(.L_x_125) ;  /* 0xffffffc800a47947 */ /* 0x000fea000383ffff */
.L_x_72:
[----:B------:R-:W-:Y:S07]  /*7110*/  MOV R0, UR6 ;  /* 0x0000000600007c02 */ /* 0x000fee0008000f00 */
.L_x_126:
[----:B-1----:R1:W3:Y:S02]  /*7120*/  SYNCS.PHASECHK.TRANS64.TRYWAIT P0, [R0+URZ+0x68], R3 ;  /* 0x00006803000075a7 */ /* 0x0022e400080011ff */
[----:B---3--:R-:W-:Y:S05]  /*7130*/  @!P0 NANOSLEEP.SYNCS 0x989680 ;  /* 0x009896800000895d */ /* 0x008fea0003900000 */
[----:B------:R-:W3:Y:S02]  /*7140*/  @!P0 SYNCS.PHASECHK.TRANS64 P0, [R0+URZ+0x68], R3 ;  /* 0x00006803000085a7 */ /* 0x000ee400080010ff */
[----:B---3--:R-:W-:Y:S05]  /*7150*/  @!P0 BRA `(.L_x_126) ;  /* 0xfffffffc00f08947 */ /* 0x008fea000383ffff */
[----:B------:R-:W-:Y:S05]  /*7160*/  BRA `(.L_x_71) ;  /* 0xffffffcc00907947 */ /* 0x000fea000383ffff */
.L_x_75:
[----:B------:R-:W-:Y:S07]  /*7170*/  MOV R3, UR6 ;  /* 0x0000000600037c02 */ /* 0x000fee0008000f00 */
.L_x_127:
[----:B-1----:R1:W2:Y:S02]  /*7180*/  SYNCS.PHASECHK.TRANS64.TRYWAIT P2, [R3+URZ+0x58], R26 ;  /* 0x0000581a030075a7 */ /* 0x0022a400080411ff */
[----:B--2---:R-:W-:Y:S05]  /*7190*/  @!P2 NANOSLEEP.SYNCS 0x989680 ;  /* 0x009896800000a95d */ /* 0x004fea0003900000 */
[----:B------:R-:W2:Y:S02]  /*71a0*/  @!P2 SYNCS.PHASECHK.TRANS64 P2, [R3+URZ+0x58], R26 ;  /* 0x0000581a0300a5a7 */ /* 0x000ea400080410ff */
[----:B--2---:R-:W-:Y:S05]  /*71b0*/  @!P2 BRA `(.L_x_127) ;  /* 0xfffffffc00f0a947 */ /* 0x004fea000383ffff */
[----:B------:R-:W-:Y:S05]  /*71c0*/  BRA `(.L_x_128) ;  /* 0xffffffd000247947 */ /* 0x000fea000383ffff */
.L_x_78:
[----:B--2---:R2:W4:Y:S02]  /*71d0*/  SYNCS.PHASECHK.TRANS64.TRYWAIT P0, [R0+URZ+0x70], R3 ;  /* 0x00007003000075a7 */ /* 0x00452400080011ff */
[----:B----4-:R-:W-:Y:S05]  /*71e0*/  @!P0 NANOSLEEP.SYNCS 0x989680 ;  /* 0x009896800000895d */ /* 0x010fea0003900000 */
[----:B------:R-:W4:Y:S02]  /*71f0*/  @!P0 SYNCS.PHASECHK.TRANS64 P0, [R0+URZ+0x70], R3 ;  /* 0x00007003000085a7 */ /* 0x000f2400080010ff */
[----:B----4-:R-:W-:Y:S05]  /*7200*/  @!P0 BRA `(.L_x_78) ;  /* 0xfffffffc00f08947 */ /* 0x010fea000383ffff */
[----:B------:R-:W-:Y:S05]  /*7210*/  BRA `(.L_x_129) ;  /* 0xffffffd400747947 */ /* 0x000fea000383ffff */
.L_x_89:
[----:B-1----:R-:W-:Y:S04]  /*7220*/  MOV R0, UR43 ;  /* 0x0000002b00007c02 */ /* 0x002fe80008000f00 */
[----:B------:R1:W2:Y:S03]  /*7230*/  SYNCS.PHASECHK.TRANS64.TRYWAIT P1, [R0+URZ+0x50], R3 ;  /* 0x00005003000075a7 */ /* 0x0002a600080211ff */
[----:B--2---:R-:W-:Y:S05]  /*7240*/  @!P1 NANOSLEEP.SYNCS 0x989680 ;  /* 0x009896800000995d */ /* 0x004fea0003900000 */
[----:B------:R-:W2:Y:S02]  /*7250*/  @!P1 SYNCS.PHASECHK.TRANS64 P1, [R0+URZ+0x50], R3 ;  /* 0x00005003000095a7 */ /* 0x000ea400080210ff */
[----:B--2---:R-:W-:Y:S05]  /*7260*/  @!P1 BRA `(.L_x_89) ;  /* 0xfffffffc00ec9947 */ /* 0x004fea000383ffff */
[----:B------:R-:W-:Y:S05]  /*7270*/  BRA `(.L_x_88) ;  /* 0xffffffe000707947 */ /* 0x000fea000383ffff */
.L_x_91:
[----:B------:R1:W1:Y:S02]  /*7280*/  SYNCS.PHASECHK.TRANS64.TRYWAIT P1, [R156+URZ+0x90], R5 ;  /* 0x000090059c0075a7 */ /* 0x00026400080211ff */
[----:B-1----:R-:W-:Y:S05]  /*7290*/  @!P1 NANOSLEEP.SYNCS 0x989680 ;  /* 0x009896800000995d */ /* 0x002fea0003900000 */
[----:B------:R-:W1:Y:S02]  /*72a0*/  @!P1 SYNCS.PHASECHK.TRANS64 P1, [R156+URZ+0x90], R5 ;  /* 0x000090059c0095a7 */ /* 0x000e6400080210ff */
[----:B-1----:R-:W-:Y:S05]  /*72b0*/  @!P1 BRA `(.L_x_91) ;  /* 0xfffffffc00f09947 */ /* 0x002fea000383ffff */
[----:B------:R-:W-:Y:S05]  /*72c0*/  BRA `(.L_x_90) ;  /* 0xffffffe000b47947 */ /* 0x000fea000383ffff */
        .weak           $__internal_0_$__cuda_sm10x_tcgen05_guardrail_trap_col_being_dealloced_not_returned_by_alloc
        .type           $__internal_0_$__cuda_sm10x_tcgen05_guardrail_trap_col_being_dealloced_not_returned_by_alloc,@function
        .size           $__internal_0_$__cuda_sm10x_tcgen05_guardrail_trap_col_being_dealloced_not_returned_by_alloc,($__internal_1_$__cuda_sm10x_tcgen05_guardrail_trap_phase_invalid_during_alloc - $__internal_0_$__cuda_sm10x_tcgen05_guardrail_trap_col_being_dealloced_not_returned_by_alloc)
$__internal_0_$__cuda_sm10x_tcgen05_guardrail_trap_col_being_dealloced_not_returned_by_alloc:
[----:B------:R-:W-:Y:S05]  /*72d0*/  BPT.TRAP 0x1 ;  /* 0x000000040000795c */ /* 0x000fea0000300000 */
[----:B------:R-:W-:-:S04]  /*72e0*/  HFMA2 R3, -RZ, RZ, 0, 0 ;  /* 0x00000000ff037431 */ /* 0x000fc800000001ff */
[----:B------:R-:W-:Y:S05]  /*72f0*/  RET.REL.NODEC R2 `(_ZN7cutlass13device_kernelINS_4gemm6kernel13GemmUniversalIN4cute5tupleIJiiiiEEENS1_10collective13CollectiveMmaINS1_35MainloopSm100TmaUmmaWarpSpecializedILi5ELi2ELi4ENS5_IJNS4_1CILi1EEESB_SB_EEEEENS5_IJNSA_ILi128EEENSA_ILi64EEESE_EEENS_12float_e4m3_tENS5_IJlSB_lEEESH_SI_NS4_8TiledMMAINS4_8MMA_AtomIJNS4_10MMA_TraitsINS4_19SM100_MMA_F8F6F4_SSEJSH_SH_fSE_SF_NS4_17integral_constantINS4_4UMMA5MajorELSP_0EEESQ_NSN_INSO_7ScaleInELSR_0EEESS_EEEEEENS4_6LayoutISC_NS5_IJNSA_ILi0EEESW_SW_EEEEENS5_IJNS4_10UnderscoreESZ_SZ_EEEEENS4_13SM90_TMA_LOADENS4_14ComposedLayoutINS4_7SwizzleILi3ELi4ELi3EEENS4_18smem_ptr_flag_bitsILi8EEENSV_INS5_IJNSA_ILi8EEESE_EEENS5_IJSE_SB_EEEEEEEvNS4_8identityES12_S1C_vS1D_EENS_8epilogue10collective18CollectiveEpilogueINS1F_23Sm100TmaWarpSpecializedILi1ELi1ELi64ELb0ELb0EEEJSG_NS5_IJNSV_ISE_SB_EENSV_ISF_SB_EEEEESH_SI_SH_SI_NS1F_6fusion15FusionCallbacksIS1J_NS1N_17LinearCombinationISH_fSH_fLNS_15FloatRoundStyleE2EEESG_S1M_JEEENS4_5SM1004TMEM4LOAD26SM100_TMEM_LOAD_32dp32b64xES12_NS13_INS14_ILi2ELi4ELi3EEES17_NSV_INS5_IJS18_SF_EEENS5_IJSF_SB_EEEEEEENS4_39AutoVectorizingCopyWithAssumedAlignmentILi128EEENS4_14SM90_TMA_STOREES21_S23_S23_EEEvvEEEEvNT_6ParamsE) ;  /* 0xffffff8c02407950 */ /* 0x000fea0003c3ffff */
        .weak           $__internal_1_$__cuda_sm10x_tcgen05_guardrail_trap_phase_invalid_during_alloc
        .type           $__internal_1_$__cuda_sm10x_tcgen05_guardrail_trap_phase_invalid_during_alloc,@function
        .size           $__internal_1_$__cuda_sm10x_tcgen05_guardrail_trap_phase_invalid_during_alloc,($__internal_2_$__cuda_sm10x_tcgen05_guardrail_trap_unallocated_columns_being_dealloced - $__internal_1_$__cuda_sm10x_tcgen05_guardrail_trap_phase_invalid_during_alloc)
$__internal_1_$__cuda_sm10x_tcgen05_guardrail_trap_phase_invalid_during_alloc:
[----:B------:R-:W-:Y:S05]  /*7300*/  BPT.TRAP 0x1 ;  /* 0x000000040000795c */ /* 0x000fea0000300000 */
[----:B------:R-:W-:-:S04]  /*7310*/  MOV R3, 0x0 ;  /* 0x0000000000037802 */ /* 0x000fc80000000f00 */
[----:B------:R-:W-:Y:S05]  /*7320*/  RET.REL.NODEC R2 `(_ZN7cutlass13device_kernelINS_4gemm6kernel13GemmUniversalIN4cute5tupleIJiiiiEEENS1_10collective13CollectiveMmaINS1_35MainloopSm100TmaUmmaWarpSpecializedILi5ELi2ELi4ENS5_IJNS4_1CILi1EEESB_SB_EEEEENS5_IJNSA_ILi128EEENSA_ILi64EEESE_EEENS_12float_e4m3_tENS5_IJlSB_lEEESH_SI_NS4_8TiledMMAINS4_8MMA_AtomIJNS4_10MMA_TraitsINS4_19SM100_MMA_F8F6F4_SSEJSH_SH_fSE_SF_NS4_17integral_constantINS4_4UMMA5MajorELSP_0EEESQ_NSN_INSO_7ScaleInELSR_0EEESS_EEEEEENS4_6LayoutISC_NS5_IJNSA_ILi0EEESW_SW_EEEEENS5_IJNS4_10UnderscoreESZ_SZ_EEEEENS4_13SM90_TMA_LOADENS4_14ComposedLayoutINS4_7SwizzleILi3ELi4ELi3EEENS4_18smem_ptr_flag_bitsILi8EEENSV_INS5_IJNSA_ILi8EEESE_EEENS5_IJSE_SB_EEEEEEEvNS4_8identityES12_S1C_vS1D_EENS_8epilogue10collective18CollectiveEpilogueINS1F_23Sm100TmaWarpSpecializedILi1ELi1ELi64ELb0ELb0EEEJSG_NS5_IJNSV_ISE_SB_EENSV_ISF_SB_EEEEESH_SI_SH_SI_NS1F_6fusion15FusionCallbacksIS1J_NS1N_17LinearCombinationISH_fSH_fLNS_15FloatRoundStyleE2EEESG_S1M_JEEENS4_5SM1004TMEM4LOAD26SM100_TMEM_LOAD_32dp32b64xES12_NS13_INS14_ILi2ELi4ELi3EEES17_NSV_INS5_IJS18_SF_EEENS5_IJSF_SB_EEEEEEENS4_39AutoVectorizingCopyWithAssumedAlignmentILi128EEENS4_14SM90_TMA_STOREES21_S23_S23_EEEvvEEEEvNT_6ParamsE) ;  /* 0xffffff8c02347950 */ /* 0x000fea0003c3ffff */
        .weak           $__internal_2_$__cuda_sm10x_tcgen05_guardrail_trap_unallocated_columns_being_dealloced
        .type           $__internal_2_$__cuda_sm10x_tcgen05_guardrail_trap_unallocated_columns_being_dealloced,@function
        .size           $__internal_2_$__cuda_sm10x_tcgen05_guardrail_trap_unallocated_columns_being_dealloced,(.L_x_131 - $__internal_2_$__cuda_sm10x_tcgen05_guardrail_trap_unallocated_columns_being_dealloced)
$__internal_2_$__cuda_sm10x_tcgen05_guardrail_trap_unallocated_columns_being_dealloced:
[----:B------:R-:W-:Y:S05]  /*7330*/  BPT.TRAP 0x1 ;  /* 0x000000040000795c */ /* 0x000fea0000300000 */
[----:B------:R-:W-:-:S04]  /*7340*/  HFMA2 R3, -RZ, RZ, 0, 0 ;  /* 0x00000000ff037431 */ /* 0x000fc800000001ff */
[----:B------:R-:W-:Y:S05]  /*7350*/  RET.REL.NODEC R2 `(_ZN7cutlass13device_kernelINS_4gemm6kernel13GemmUniversalIN4cute5tupleIJiiiiEEENS1_10collective13CollectiveMmaINS1_35MainloopSm100TmaUmmaWarpSpecializedILi5ELi2ELi4ENS5_IJNS4_1CILi1EEESB_SB_EEEEENS5_IJNSA_ILi128EEENSA_ILi64EEESE_EEENS_12float_e4m3_tENS5_IJlSB_lEEESH_SI_NS4_8TiledMMAINS4_8MMA_AtomIJNS4_10MMA_TraitsINS4_19SM100_MMA_F8F6F4_SSEJSH_SH_fSE_SF_NS4_17integral_constantINS4_4UMMA5MajorELSP_0EEESQ_NSN_INSO_7ScaleInELSR_0EEESS_EEEEEENS4_6LayoutISC_NS5_IJNSA_ILi0EEESW_SW_EEEEENS5_IJNS4_10UnderscoreESZ_SZ_EEEEENS4_13SM90_TMA_LOADENS4_14ComposedLayoutINS4_7SwizzleILi3ELi4ELi3EEENS4_18smem_ptr_flag_bitsILi8EEENSV_INS5_IJNSA_ILi8EEESE_EEENS5_IJSE_SB_EEEEEEEvNS4_8identityES12_S1C_vS1D_EENS_8epilogue10collective18CollectiveEpilogueINS1F_23Sm100TmaWarpSpecializedILi1ELi1ELi64ELb0ELb0EEEJSG_NS5_IJNSV_ISE_SB_EENSV_ISF_SB_EEEEESH_SI_SH_SI_NS1F_6fusion15FusionCallbacksIS1J_NS1N_17LinearCombinationISH_fSH_fLNS_15FloatRoundStyleE2EEESG_S1M_JEEENS4_5SM1004TMEM4LOAD26SM100_TMEM_LOAD_32dp32b64xES12_NS13_INS14_ILi2ELi4ELi3EEES17_NSV_INS5_IJS18_SF_EEENS5_IJSF_SB_EEEEEEENS4_39AutoVectorizingCopyWithAssumedAlignmentILi128EEENS4_14SM90_TMA_STOREES21_S23_S23_EEEvvEEEEvNT_6ParamsE) ;  /* 0xffffff8c02287950 */ /* 0x000fea0003c3ffff */
.L_x_130:
[----:B------:R-:W-:-:S00]  /*7360*/  BRA `(.L_x_130) ;  /* 0xfffffffc00fc7947 */ /* 0x000fc0000383ffff */
[----:B------:R-:W-:-:S00]  /*7370*/  NOP ;  /* 0x0000000000007918 */ /* 0x000fc00000000000 */
        /* <DEDUP_REMOVED lines=8> */
.L_x_131:


//--------------------- .nv.global.init           --------------------------
	.section	.nv.global.init,"aw",@progbits
.nv.global.init:
	.type		$str$27,@object
	.size		$str$27,($str$28 - $str$27)
$str$27:
        /*0000*/ 	.byte	0x28, 0x61, 0x64, 0x64, 0x72, 0x65, 0x73, 0x73, 0x20, 0x26, 0x20, 0x6d, 0x61, 0x73, 0x6b, 0x29
        /*0010*/ 	.byte	0x20, 0x3d, 0x3d, 0x20, 0x30, 0x00
	.type		$str$28,@object
	.size		$str$28,($str$26 - $str$28)
$str$28:
        /*0016*/ 	.byte	0x2f, 0x74, 0x6d, 0x70, 0x2f, 0x63, 0x75, 0x74, 0x6c, 0x61, 0x73, 0x73, 0x5f, 0x73, 0x77, 0x65
        /*0026*/ 	.byte	0x65, 0x70, 0x5f, 0x73, 0x72, 0x63, 0x2f, 0x69, 0x6e, 0x63, 0x6c, 0x75, 0x64, 0x65, 0x2f, 0x63
        /*0036*/ 	.byte	0x75, 0x74, 0x65, 0x2f, 0x70, 0x6f, 0x69, 0x6e, 0x74, 0x65, 0x72, 0x5f, 0x66, 0x6c, 0x61, 0x67
        /*0046*/ 	.byte	0x67, 0x65, 0x64, 0x2e, 0x68, 0x70, 0x70, 0x00
	.type		$str$26,@object
	.size		$str$26,($str$25 - $str$26)
$str$26:
        /*004e*/ 	.byte	0x2f, 0x74, 0x6d, 0x70, 0x2f, 0x63, 0x75, 0x74, 0x6c, 0x61, 0x73, 0x73, 0x5f, 0x73, 0x77, 0x65
        /*005e*/ 	.byte	0x65, 0x70, 0x5f, 0x73, 0x72, 0x63, 0x2f, 0x69, 0x6e, 0x63, 0x6c, 0x75, 0x64, 0x65, 0x2f, 0x63
        /*006e*/ 	.byte	0x75, 0x74, 0x65, 0x2f, 0x61, 0x74, 0x6f, 0x6d, 0x2f, 0x63, 0x6f, 0x70, 0x79, 0x5f, 0x74, 0x72
        /*007e*/ 	.byte	0x61, 0x69, 0x74, 0x73, 0x5f, 0x73, 0x6d, 0x31, 0x30, 0x30, 0x2e, 0x68, 0x70, 0x70, 0x00
	.type		$str$25,@object
	.size		$str$25,(__unnamed_1 - $str$25)
$str$25:
        /*008d*/ 	.byte	0x28, 0x28, 0x75, 0x69, 0x6e, 0x74, 0x33, 0x32, 0x5f, 0x74, 0x28, 0x74, 0x68, 0x72, 0x65, 0x61
        /*009d*/ 	.byte	0x64, 0x49, 0x64, 0x78, 0x2e, 0x78, 0x29, 0x20, 0x2f, 0x20, 0x33, 0x32, 0x29, 0x20, 0x25, 0x20
        /*00ad*/ 	.byte	0x34, 0x29, 0x20, 0x3d, 0x3d, 0x20, 0x28, 0x28, 0x28, 0x74, 0x6d, 0x65, 0x6d, 0x5f, 0x61, 0x64
        /*00bd*/ 	.byte	0x64, 0x72, 0x20, 0x3e, 0x3e, 0x20, 0x31, 0x36, 0x29, 0x20, 0x2f, 0x20, 0x33, 0x32, 0x29, 0x20
        /*00cd*/ 	.byte	0x25, 0x20, 0x34, 0x29, 0x00
	.type		__unnamed_1,@object
	.size		__unnamed_1,(__unnamed_2 - __unnamed_1)
__unnamed_1:
        /*00d2*/ 	.byte	0x61, 0x75, 0x74, 0x6f, 0x20, 0x63, 0x75, 0x74, 0x65, 0x3a, 0x3a, 0x61, 0x73, 0x5f, 0x70, 0x6f
        /* <DEDUP_REMOVED lines=24> */
        /*0262*/ 	.byte	0x43, 0x3c, 0x38, 0x31, 0x39, 0x32, 0x3e, 0x3e, 0x3e, 0x3e, 0x5d, 0x00
	.type		__unnamed_2,@object
	.size		__unnamed_2,(.L_2 - __unnamed_2)
__unnamed_2:
        /* <DEDUP_REMOVED lines=42> */
        /*050e*/ 	.byte	0x3e, 0x3e, 0x3e, 0x3e, 0x5d, 0x00
.L_2:


//--------------------- .nv.shared._ZN7cutlass13device_kernelINS_4gemm6kernel13GemmUniversalIN4cute5tupleIJiiiiEEENS1_10collective13CollectiveMmaINS1_35MainloopSm100TmaUmmaWarpSpecializedILi5ELi2ELi4ENS5_IJNS4_1CILi1EEESB_SB_EEEEENS5_IJNSA_ILi128EEENSA_ILi64EEESE_EEENS_12float_e4m3_tENS5_IJlSB_lEEESH_SI_NS4_8TiledMMAINS4_8MMA_AtomIJNS4_10MMA_TraitsINS4_19SM100_MMA_F8F6F4_SSEJSH_SH_fSE_SF_NS4_17integral_constantINS4_4UMMA5MajorELSP_0EEESQ_NSN_INSO_7ScaleInELSR_0EEESS_EEEEEENS4_6LayoutISC_NS5_IJNSA_ILi0EEESW_SW_EEEEENS5_IJNS4_10UnderscoreESZ_SZ_EEEEENS4_13SM90_TMA_LOADENS4_14ComposedLayoutINS4_7SwizzleILi3ELi4ELi3EEENS4_18smem_ptr_flag_bitsILi8EEENSV_INS5_IJNSA_ILi8EEESE_EEENS5_IJSE_SB_EEEEEEEvNS4_8identityES12_S1C_vS1D_EENS_8epilogue10collective18CollectiveEpilogueINS1F_23Sm100TmaWarpSpecializedILi1ELi1ELi64ELb0ELb0EEEJSG_NS5_IJNSV_ISE_SB_EENSV_ISF_SB_EEEEESH_SI_SH_SI_NS1F_6fusion15FusionCallbacksIS1J_NS1N_17LinearCombinationISH_fSH_fLNS_15FloatRoundStyleE2EEESG_S1M_JEEENS4_5SM1004TMEM4LOAD26SM100_TMEM_LOAD_32dp32b64xES12_NS13_INS14_ILi2ELi4ELi3EEES17_NSV_INS5_IJS18_SF_EEENS5_IJSF_SB_EEEEEEENS4_39AutoVectorizingCopyWithAssumedAlignmentILi128EEENS4_14SM90_TMA_STOREES21_S23_S23_EEEvvEEEEvNT_6ParamsE --------------------------
	.section	.nv.shared._ZN7cutlass13device_kernelINS_4gemm6kernel13GemmUniversalIN4cute5tupleIJiiiiEEENS1_10collective13CollectiveMmaINS1_35MainloopSm100TmaUmmaWarpSpecializedILi5ELi2ELi4ENS5_IJNS4_1CILi1EEESB_SB_EEEEENS5_IJNSA_ILi128EEENSA_ILi64EEESE_EEENS_12float_e4m3_tENS5_IJlSB_lEEESH_SI_NS4_8TiledMMAINS4_8MMA_AtomIJNS4_10MMA_TraitsINS4_19SM100_MMA_F8F6F4_SSEJSH_SH_fSE_SF_NS4_17integral_constantINS4_4UMMA5MajorELSP_0EEESQ_NSN_INSO_7ScaleInELSR_0EEESS_EEEEEENS4_6LayoutISC_NS5_IJNSA_ILi0EEESW_SW_EEEEENS5_IJNS4_10UnderscoreESZ_SZ_EEEEENS4_13SM90_TMA_LOADENS4_14ComposedLayoutINS4_7SwizzleILi3ELi4ELi3EEENS4_18smem_ptr_flag_bitsILi8EEENSV_INS5_IJNSA_ILi8EEESE_EEENS5_IJSE_SB_EEEEEEEvNS4_8identityES12_S1C_vS1D_EENS_8epilogue10collective18CollectiveEpilogueINS1F_23Sm100TmaWarpSpecializedILi1ELi1ELi64ELb0ELb0EEEJSG_NS5_IJNSV_ISE_SB_EENSV_ISF_SB_EEEEESH_SI_SH_SI_NS1F_6fusion15FusionCallbacksIS1J_NS1N_17LinearCombinationISH_fSH_fLNS_15FloatRoundStyleE2EEESG_S1M_JEEENS4_5SM1004TMEM4LOAD26SM100_TMEM_LOAD_32dp32b64xES12_NS13_INS14_ILi2ELi4ELi3EEES17_NSV_INS5_IJS18_SF_EEENS5_IJSF_SB_EEEEEEENS4_39AutoVectorizingCopyWithAssumedAlignmentILi128EEENS4_14SM90_TMA_STOREES21_S23_S23_EEEvvEEEEvNT_6ParamsE,"aw",@nobits
	.sectionflags	@""
	.align	16
	.zero		1024


//--------------------- .nv.shared.reserved.0     --------------------------
	.section	.nv.shared.reserved.0,"aw",@nobits
	.weak		__nv_reservedSMEM_offset_0_alias
	.size		__nv_reservedSMEM_offset_0_alias, 0, 64
	.other		__nv_reservedSMEM_offset_0_alias,@"STO_CUDA_RESERVED_SHARED STV_DEFAULT"
__nv_reservedSMEM_offset_0_alias:
	.zero		0
.nv.shared.reserved.0:
	.zero		64
	.weak		__nv_reservedSMEM_tcgen05_partition
	.type		__nv_reservedSMEM_tcgen05_partition,@object
	.size		__nv_reservedSMEM_tcgen05_partition,(.L_0 - __nv_reservedSMEM_tcgen05_partition)
__nv_reservedSMEM_tcgen05_partition:
	.zero		32
.L_0:


//--------------------- .nv.global                --------------------------
	.section	.nv.global,"aw",@nobits
.nv.global:
	.type		_ZN39_INTERNAL_84199e0d_4_k_cu_2c4531d2_78234cute1_E,@object
	.size		_ZN39_INTERNAL_84199e0d_4_k_cu_2c4531d2_78234cute1_E,(_ZN39_INTERNAL_84199e0d_4_k_cu_2c4531d2_78234cuda3std3__45__cpo6cbeginE - _ZN39_INTERNAL_84199e0d_4_k_cu_2c4531d2_78234cute1_E)
_ZN39_INTERNAL_84199e0d_4_k_cu_2c4531d2_78234cute1_E:
	.zero		1
	.type		_ZN39_INTERNAL_84199e0d_4_k_cu_2c4531d2_78234cuda3std3__45__cpo6cbeginE,@object
	.size		_ZN39_INTERNAL_84199e0d_4_k_cu_2c4531d2_78234cuda3std3__45__cpo6cbeginE,(_ZN39_INTERNAL_84199e0d_4_k_cu_2c4531d2_78234cuda3std3__48in_placeE - _ZN39_INTERNAL_84199e0d_4_k_cu_2c4531d2_78234cuda3std3__45__cpo6cbeginE)
_ZN39_INTERNAL_84199e0d_4_k_cu_2c4531d2_78234cuda3std3__45__cpo6cbeginE:
	.zero		1
	.type		_ZN39_INTERNAL_84199e0d_4_k_cu_2c4531d2_78234cuda3std3__48in_placeE,@object
	.size		_ZN39_INTERNAL_84199e0d_4_k_cu_2c4531d2_78234cuda3std3__48in_placeE,(_ZN39_INTERNAL_84199e0d_4_k_cu_2c4531d2_78234cuda3std6ranges3__45__cpo9iter_moveE - _ZN39_INTERNAL_84199e0d_4_k_cu_2c4531d2_78234cuda3std3__48in_placeE)
_ZN39_INTERNAL_84199e0d_4_k_cu_2c4531d2_78234cuda3std3__48in_placeE:
	.zero		1
	.type		_ZN39_INTERNAL_84199e0d_4_k_cu_2c4531d2_78234cuda3std6ranges3__45__cpo9iter_moveE,@object
	.size		_ZN39_INTERNAL_84199e0d_4_k_cu_2c4531d2_78234cuda3std6ranges3__45__cpo9iter_moveE,(_ZN39_INTERNAL_84199e0d_4_k_cu_2c4531d2_78234cuda3std3__45__cpo5beginE - _ZN39_INTERNAL_84199e0d_4_k_cu_2c4531d2_78234cuda3std6ranges3__45__cpo9iter_moveE)
_ZN39_INTERNAL_84199e0d_4_k_cu_2c4531d2_78234cuda3std6ranges3__45__cpo9iter_moveE:
	.zero		1
	.type		_ZN39_INTERNAL_84199e0d_4_k_cu_2c4531d2_78234cuda3std3__45__cpo5beginE,@object
	.size		_ZN39_INTERNAL_84199e0d_4_k_cu_2c4531d2_78234cuda3std3__45__cpo5beginE,(_ZN39_INTERNAL_84199e0d_4_k_cu_2c4531d2_78234cuda3std3__441_GLOBAL__N__84199e0d_4_k_cu_2c4531d2_78236ignoreE - _ZN39_INTERNAL_84199e0d_4_k_cu_2c4531d2_78234cuda3std3__45__cpo5beginE)
_ZN39_INTERNAL_84199e0d_4_k_cu_2c4531d2_78234cuda3std3__45__cpo5beginE:
	.zero		1
	.type		_ZN39_INTERNAL_84199e0d_4_k_cu_2c4531d2_78234cuda3std3__441_GLOBAL__N__84199e0d_4_k_cu_2c4531d2_78236ignoreE,@object
	.size		_ZN39_INTERNAL_84199e0d_4_k_cu_2c4531d2_78234cuda3std3__441_GLOBAL__N__84199e0d_4_k_cu_2c4531d2_78236ignoreE,(_ZN39_INTERNAL_84199e0d_4_k_cu_2c4531d2_78234cute7productE - _ZN39_INTERNAL_84199e0d_4_k_cu_2c4531d2_78234cuda3std3__441_GLOBAL__N__84199e0d_4_k_cu_2c4531d2_78236ignoreE)
_ZN39_INTERNAL_84199e0d_4_k_cu_2c4531d2_78234cuda3std3__441_GLOBAL__N__84199e0d_4_k_cu_2c4531d2_78236ignoreE:
	.zero		1
	.type		_ZN39_INTERNAL_84199e0d_4_k_cu_2c4531d2_78234cute7productE,@object
	.size		_ZN39_INTERNAL_84199e0d_4_k_cu_2c4531d2_78234cute7productE,(_ZN39_INTERNAL_84199e0d_4_k_cu_2c4531d2_78234cuda3std3__45__cpo3endE - _ZN39_INTERNAL_84199e0d_4_k_cu_2c4531d2_78234cute7productE)
_ZN39_INTERNAL_84199e0d_4_k_cu_2c4531d2_78234cute7productE:
	.zero		1
	.type		_ZN39_INTERNAL_84199e0d_4_k_cu_2c4531d2_78234cuda3std3__45__cpo3endE,@object
	.size		_ZN39_INTERNAL_84199e0d_4_k_cu_2c4531d2_78234cuda3std3__45__cpo3endE,(_ZN39_INTERNAL_84199e0d_4_k_cu_2c4531d2_78234cuda3std3__419piecewise_constructE - _ZN39_INTERNAL_84199e0d_4_k_cu_2c4531d2_78234cuda3std3__45__cpo3endE)
_ZN39_INTERNAL_84199e0d_4_k_cu_2c4531d2_78234cuda3std3__45__cpo3endE:
	.zero		1
	.type		_ZN39_INTERNAL_84199e0d_4_k_cu_2c4531d2_78234cuda3std3__419piecewise_constructE,@object
	.size		_ZN39_INTERNAL_84199e0d_4_k_cu_2c4531d2_78234cuda3std3__419piecewise_constructE,(_ZN39_INTERNAL_84199e0d_4_k_cu_2c4531d2_78234cuda3std3__45__cpo4cendE - _ZN39_INTERNAL_84199e0d_4_k_cu_2c4531d2_78234cuda3std3__419piecewise_constructE)
_ZN39_INTERNAL_84199e0d_4_k_cu_2c4531d2_78234cuda3std3__419piecewise_constructE:
	.zero		1
	.type		_ZN39_INTERNAL_84199e0d_4_k_cu_2c4531d2_78234cuda3std3__45__cpo4cendE,@object
	.size		_ZN39_INTERNAL_84199e0d_4_k_cu_2c4531d2_78234cuda3std3__45__cpo4cendE,(_ZN39_INTERNAL_84199e0d_4_k_cu_2c4531d2_78234cuda3std6ranges3__45__cpo4swapE - _ZN39_INTERNAL_84199e0d_4_k_cu_2c4531d2_78234cuda3std3__45__cpo4cendE)
_ZN39_INTERNAL_84199e0d_4_k_cu_2c4531d2_78234cuda3std3__45__cpo4cendE:
	.zero		1
	.type		_ZN39_INTERNAL_84199e0d_4_k_cu_2c4531d2_78234cuda3std6ranges3__45__cpo4swapE,@object
	.size		_ZN39_INTERNAL_84199e0d_4_k_cu_2c4531d2_78234cuda3std6ranges3__45__cpo4swapE,(.L_10 - _ZN39_INTERNAL_84199e0d_4_k_cu_2c4531d2_78234cuda3std6ranges3__45__cpo4swapE)
_ZN39_INTERNAL_84199e0d_4_k_cu_2c4531d2_78234cuda3std6ranges3__45__cpo4swapE:
	.zero		1
.L_10:


//--------------------- .nv.constant0._ZN7cutlass13device_kernelINS_4gemm6kernel13GemmUniversalIN4cute5tupleIJiiiiEEENS1_10collective13CollectiveMmaINS1_35MainloopSm100TmaUmmaWarpSpecializedILi5ELi2ELi4ENS5_IJNS4_1CILi1EEESB_SB_EEEEENS5_IJNSA_ILi128EEENSA_ILi64EEESE_EEENS_12float_e4m3_tENS5_IJlSB_lEEESH_SI_NS4_8TiledMMAINS4_8MMA_AtomIJNS4_10MMA_TraitsINS4_19SM100_MMA_F8F6F4_SSEJSH_SH_fSE_SF_NS4_17integral_constantINS4_4UMMA5MajorELSP_0EEESQ_NSN_INSO_7ScaleInELSR_0EEESS_EEEEEENS4_6LayoutISC_NS5_IJNSA_ILi0EEESW_SW_EEEEENS5_IJNS4_10UnderscoreESZ_SZ_EEEEENS4_13SM90_TMA_LOADENS4_14ComposedLayoutINS4_7SwizzleILi3ELi4ELi3EEENS4_18smem_ptr_flag_bitsILi8EEENSV_INS5_IJNSA_ILi8EEESE_EEENS5_IJSE_SB_EEEEEEEvNS4_8identityES12_S1C_vS1D_EENS_8epilogue10collective18CollectiveEpilogueINS1F_23Sm100TmaWarpSpecializedILi1ELi1ELi64ELb0ELb0EEEJSG_NS5_IJNSV_ISE_SB_EENSV_ISF_SB_EEEEESH_SI_SH_SI_NS1F_6fusion15FusionCallbacksIS1J_NS1N_17LinearCombinationISH_fSH_fLNS_15FloatRoundStyleE2EEESG_S1M_JEEENS4_5SM1004TMEM4LOAD26SM100_TMEM_LOAD_32dp32b64xES12_NS13_INS14_ILi2ELi4ELi3EEES17_NSV_INS5_IJS18_SF_EEENS5_IJSF_SB_EEEEEEENS4_39AutoVectorizingCopyWithAssumedAlignmentILi128EEENS4_14SM90_TMA_STOREES21_S23_S23_EEEvvEEEEvNT_6ParamsE --------------------------
	.section	.nv.constant0._ZN7cutlass13device_kernelINS_4gemm6kernel13GemmUniversalIN4cute5tupleIJiiiiEEENS1_10collective13CollectiveMmaINS1_35MainloopSm100TmaUmmaWarpSpecializedILi5ELi2ELi4ENS5_IJNS4_1CILi1EEESB_SB_EEEEENS5_IJNSA_ILi128EEENSA_ILi64EEESE_EEENS_12float_e4m3_tENS5_IJlSB_lEEESH_SI_NS4_8TiledMMAINS4_8MMA_AtomIJNS4_10MMA_TraitsINS4_19SM100_MMA_F8F6F4_SSEJSH_SH_fSE_SF_NS4_17integral_constantINS4_4UMMA5MajorELSP_0EEESQ_NSN_INSO_7ScaleInELSR_0EEESS_EEEEEENS4_6LayoutISC_NS5_IJNSA_ILi0EEESW_SW_EEEEENS5_IJNS4_10UnderscoreESZ_SZ_EEEEENS4_13SM90_TMA_LOADENS4_14ComposedLayoutINS4_7SwizzleILi3ELi4ELi3EEENS4_18smem_ptr_flag_bitsILi8EEENSV_INS5_IJNSA_ILi8EEESE_EEENS5_IJSE_SB_EEEEEEEvNS4_8identityES12_S1C_vS1D_EENS_8epilogue10collective18CollectiveEpilogueINS1F_23Sm100TmaWarpSpecializedILi1ELi1ELi64ELb0ELb0EEEJSG_NS5_IJNSV_ISE_SB_EENSV_ISF_SB_EEEEESH_SI_SH_SI_NS1F_6fusion15FusionCallbacksIS1J_NS1N_17LinearCombinationISH_fSH_fLNS_15FloatRoundStyleE2EEESG_S1M_JEEENS4_5SM1004TMEM4LOAD26SM100_TMEM_LOAD_32dp32b64xES12_NS13_INS14_ILi2ELi4ELi3EEES17_NSV_INS5_IJS18_SF_EEENS5_IJSF_SB_EEEEEEENS4_39AutoVectorizingCopyWithAssumedAlignmentILi128EEENS4_14SM90_TMA_STOREES21_S23_S23_EEEvvEEEEvNT_6ParamsE,"a",@progbits
	.sectionflags	@""
	.align	4
.nv.constant0._ZN7cutlass13device_kernelINS_4gemm6kernel13GemmUniversalIN4cute5tupleIJiiiiEEENS1_10collective13CollectiveMmaINS1_35MainloopSm100TmaUmmaWarpSpecializedILi5ELi2ELi4ENS5_IJNS4_1CILi1EEESB_SB_EEEEENS5_IJNSA_ILi128EEENSA_ILi64EEESE_EEENS_12float_e4m3_tENS5_IJlSB_lEEESH_SI_NS4_8TiledMMAINS4_8MMA_AtomIJNS4_10MMA_TraitsINS4_19SM100_MMA_F8F6F4_SSEJSH_SH_fSE_SF_NS4_17integral_constantINS4_4UMMA5MajorELSP_0EEESQ_NSN_INSO_7ScaleInELSR_0EEESS_EEEEEENS4_6LayoutISC_NS5_IJNSA_ILi0EEESW_SW_EEEEENS5_IJNS4_10UnderscoreESZ_SZ_EEEEENS4_13SM90_TMA_LOADENS4_14ComposedLayoutINS4_7SwizzleILi3ELi4ELi3EEENS4_18smem_ptr_flag_bitsILi8EEENSV_INS5_IJNSA_ILi8EEESE_EEENS5_IJSE_SB_EEEEEEEvNS4_8identityES12_S1C_vS1D_EENS_8epilogue10collective18CollectiveEpilogueINS1F_23Sm100TmaWarpSpecializedILi1ELi1ELi64ELb0ELb0EEEJSG_NS5_IJNSV_ISE_SB_EENSV_ISF_SB_EEEEESH_SI_SH_SI_NS1F_6fusion15FusionCallbacksIS1J_NS1N_17LinearCombinationISH_fSH_fLNS_15FloatRoundStyleE2EEESG_S1M_JEEENS4_5SM1004TMEM4LOAD26SM100_TMEM_LOAD_32dp32b64xES12_NS13_INS14_ILi2ELi4ELi3EEES17_NSV_INS5_IJS18_SF_EEENS5_IJSF_SB_EEEEEEENS4_39AutoVectorizingCopyWithAssumedAlignmentILi128EEENS4_14SM90_TMA_STOREES21_S23_S23_EEEvvEEEEvNT_6ParamsE:
	.zero		2944


//--------------------- SYMBOLS --------------------------

	.type		.nv.reservedSmem.offset0,@object
	.size		.nv.reservedSmem.offset0,0x4
	.type		.nv.reservedSmem.cap,@object
	.size		.nv.reservedSmem.cap,0x4
	.type		__assertfail,@function
